//
// Generated by NVIDIA NVVM Compiler
//
// Compiler Build ID: CL-36424714
// Cuda compilation tools, release 13.0, V13.0.88
// Based on NVVM 20.0.0
//

.version 9.0
.target sm_100
.address_size 64

	// .globl	_Z14cuda_delta_knnPfPjPKfS2_S2_S2_PKi
// _ZZ14cuda_delta_knnPfPjPKfS2_S2_S2_PKiE2sA has been demoted
// _ZZ14cuda_delta_knnPfPjPKfS2_S2_S2_PKiE4sR_A has been demoted
// _ZZ14cuda_delta_knnPfPjPKfS2_S2_S2_PKiE2sD has been demoted
// _ZZ14cuda_delta_knnPfPjPKfS2_S2_S2_PKiE2sN has been demoted

.visible .entry _Z14cuda_delta_knnPfPjPKfS2_S2_S2_PKi(
	.param .u64 .ptr .align 1 _Z14cuda_delta_knnPfPjPKfS2_S2_S2_PKi_param_0,
	.param .u64 .ptr .align 1 _Z14cuda_delta_knnPfPjPKfS2_S2_S2_PKi_param_1,
	.param .u64 .ptr .align 1 _Z14cuda_delta_knnPfPjPKfS2_S2_S2_PKi_param_2,
	.param .u64 .ptr .align 1 _Z14cuda_delta_knnPfPjPKfS2_S2_S2_PKi_param_3,
	.param .u64 .ptr .align 1 _Z14cuda_delta_knnPfPjPKfS2_S2_S2_PKi_param_4,
	.param .u64 .ptr .align 1 _Z14cuda_delta_knnPfPjPKfS2_S2_S2_PKi_param_5,
	.param .u64 .ptr .align 1 _Z14cuda_delta_knnPfPjPKfS2_S2_S2_PKi_param_6
)
{
	.reg .pred 	%p<135>;
	.reg .b32 	%r<317>;
	.reg .b32 	%f<683>;
	.reg .b64 	%rd<56>;
	// demoted variable
	.shared .align 4 .b8 _ZZ14cuda_delta_knnPfPjPKfS2_S2_S2_PKiE2sA[3840];
	// demoted variable
	.shared .align 4 .b8 _ZZ14cuda_delta_knnPfPjPKfS2_S2_S2_PKiE4sR_A[64];
	// demoted variable
	.shared .align 4 .b8 _ZZ14cuda_delta_knnPfPjPKfS2_S2_S2_PKiE2sD[8192];
	// demoted variable
	.shared .align 4 .b8 _ZZ14cuda_delta_knnPfPjPKfS2_S2_S2_PKiE2sN[8192];
	ld.param.u64 	%rd11, [_Z14cuda_delta_knnPfPjPKfS2_S2_S2_PKi_param_3];
	ld.param.u64 	%rd9, [_Z14cuda_delta_knnPfPjPKfS2_S2_S2_PKi_param_4];
	ld.param.u64 	%rd10, [_Z14cuda_delta_knnPfPjPKfS2_S2_S2_PKi_param_5];
	ld.param.u64 	%rd12, [_Z14cuda_delta_knnPfPjPKfS2_S2_S2_PKi_param_6];
	cvta.to.global.u64 	%rd1, %rd11;
	cvta.to.global.u64 	%rd2, %rd9;
	cvta.to.global.u64 	%rd13, %rd12;
	ld.global.u32 	%r1, [%rd13];
	ld.global.u32 	%r155, [%rd13+4];
	ld.global.u32 	%r2, [%rd13+8];
	mov.u32 	%r3, %tid.x;
	mov.u32 	%r157, %ctaid.x;
	mov.u32 	%r158, %ctaid.y;
	mov.u32 	%r159, %nctaid.x;
	mad.lo.s32 	%r160, %r158, %r159, %r157;
	shl.b32 	%r161, %r160, 4;
	add.s32 	%r162, %r161, %r3;
	mov.u32 	%r5, %ntid.x;
	setp.lt.u32 	%p2, %r3, 16;
	setp.lt.s32 	%p3, %r162, %r155;
	and.pred  	%p1, %p2, %p3;
	shl.b32 	%r163, %r3, 2;
	mov.u32 	%r164, _ZZ14cuda_delta_knnPfPjPKfS2_S2_S2_PKiE2sD;
	add.s32 	%r6, %r164, %r163;
	not.pred 	%p4, %p1;
	@%p4 bra 	$L__BB0_26;
	setp.lt.s32 	%p5, %r2, 1;
	@%p5 bra 	$L__BB0_14;
	mul.lo.s32 	%r7, %r2, %r162;
	mov.u32 	%r167, _ZZ14cuda_delta_knnPfPjPKfS2_S2_S2_PKiE2sA;
	add.s32 	%r8, %r167, %r163;
	and.b32  	%r9, %r2, 15;
	setp.lt.u32 	%p6, %r2, 16;
	mov.b32 	%r254, 0;
	@%p6 bra 	$L__BB0_5;
	and.b32  	%r254, %r2, 2147483632;
	mov.b32 	%r252, 0;
$L__BB0_4:
	.pragma "nounroll";
	add.s32 	%r169, %r252, %r7;
	mul.wide.s32 	%rd14, %r169, 4;
	add.s64 	%rd15, %rd1, %rd14;
	ld.global.f32 	%f214, [%rd15];
	shl.b32 	%r170, %r252, 6;
	add.s32 	%r171, %r8, %r170;
	st.shared.f32 	[%r171], %f214;
	ld.global.f32 	%f215, [%rd15+4];
	st.shared.f32 	[%r171+64], %f215;
	ld.global.f32 	%f216, [%rd15+8];
	st.shared.f32 	[%r171+128], %f216;
	ld.global.f32 	%f217, [%rd15+12];
	st.shared.f32 	[%r171+192], %f217;
	ld.global.f32 	%f218, [%rd15+16];
	st.shared.f32 	[%r171+256], %f218;
	ld.global.f32 	%f219, [%rd15+20];
	st.shared.f32 	[%r171+320], %f219;
	ld.global.f32 	%f220, [%rd15+24];
	st.shared.f32 	[%r171+384], %f220;
	ld.global.f32 	%f221, [%rd15+28];
	st.shared.f32 	[%r171+448], %f221;
	ld.global.f32 	%f222, [%rd15+32];
	st.shared.f32 	[%r171+512], %f222;
	ld.global.f32 	%f223, [%rd15+36];
	st.shared.f32 	[%r171+576], %f223;
	ld.global.f32 	%f224, [%rd15+40];
	st.shared.f32 	[%r171+640], %f224;
	ld.global.f32 	%f225, [%rd15+44];
	st.shared.f32 	[%r171+704], %f225;
	ld.global.f32 	%f226, [%rd15+48];
	st.shared.f32 	[%r171+768], %f226;
	ld.global.f32 	%f227, [%rd15+52];
	st.shared.f32 	[%r171+832], %f227;
	ld.global.f32 	%f228, [%rd15+56];
	st.shared.f32 	[%r171+896], %f228;
	ld.global.f32 	%f229, [%rd15+60];
	st.shared.f32 	[%r171+960], %f229;
	add.s32 	%r252, %r252, 16;
	setp.ne.s32 	%p7, %r252, %r254;
	@%p7 bra 	$L__BB0_4;
$L__BB0_5:
	setp.eq.s32 	%p8, %r9, 0;
	@%p8 bra 	$L__BB0_14;
	and.b32  	%r14, %r2, 7;
	setp.lt.u32 	%p9, %r9, 8;
	@%p9 bra 	$L__BB0_8;
	add.s32 	%r172, %r254, %r7;
	mul.wide.s32 	%rd16, %r172, 4;
	add.s64 	%rd17, %rd1, %rd16;
	ld.global.f32 	%f230, [%rd17];
	shl.b32 	%r173, %r254, 6;
	add.s32 	%r174, %r8, %r173;
	st.shared.f32 	[%r174], %f230;
	ld.global.f32 	%f231, [%rd17+4];
	st.shared.f32 	[%r174+64], %f231;
	ld.global.f32 	%f232, [%rd17+8];
	st.shared.f32 	[%r174+128], %f232;
	ld.global.f32 	%f233, [%rd17+12];
	st.shared.f32 	[%r174+192], %f233;
	ld.global.f32 	%f234, [%rd17+16];
	st.shared.f32 	[%r174+256], %f234;
	ld.global.f32 	%f235, [%rd17+20];
	st.shared.f32 	[%r174+320], %f235;
	ld.global.f32 	%f236, [%rd17+24];
	st.shared.f32 	[%r174+384], %f236;
	ld.global.f32 	%f237, [%rd17+28];
	st.shared.f32 	[%r174+448], %f237;
	add.s32 	%r254, %r254, 8;
$L__BB0_8:
	setp.eq.s32 	%p10, %r14, 0;
	@%p10 bra 	$L__BB0_14;
	and.b32  	%r17, %r2, 3;
	setp.lt.u32 	%p11, %r14, 4;
	@%p11 bra 	$L__BB0_11;
	add.s32 	%r175, %r254, %r7;
	mul.wide.s32 	%rd18, %r175, 4;
	add.s64 	%rd19, %rd1, %rd18;
	ld.global.f32 	%f238, [%rd19];
	shl.b32 	%r176, %r254, 6;
	add.s32 	%r177, %r8, %r176;
	st.shared.f32 	[%r177], %f238;
	ld.global.f32 	%f239, [%rd19+4];
	st.shared.f32 	[%r177+64], %f239;
	ld.global.f32 	%f240, [%rd19+8];
	st.shared.f32 	[%r177+128], %f240;
	ld.global.f32 	%f241, [%rd19+12];
	st.shared.f32 	[%r177+192], %f241;
	add.s32 	%r254, %r254, 4;
$L__BB0_11:
	setp.eq.s32 	%p12, %r17, 0;
	@%p12 bra 	$L__BB0_14;
	mov.b32 	%r257, 0;
$L__BB0_13:
	.pragma "nounroll";
	add.s32 	%r179, %r254, %r7;
	mul.wide.s32 	%rd20, %r179, 4;
	add.s64 	%rd21, %rd1, %rd20;
	ld.global.f32 	%f242, [%rd21];
	shl.b32 	%r180, %r254, 6;
	add.s32 	%r181, %r8, %r180;
	st.shared.f32 	[%r181], %f242;
	add.s32 	%r254, %r254, 1;
	add.s32 	%r257, %r257, 1;
	setp.ne.s32 	%p13, %r257, %r17;
	@%p13 bra 	$L__BB0_13;
$L__BB0_14:
	cvta.to.global.u64 	%rd22, %rd10;
	mul.wide.s32 	%rd23, %r162, 4;
	add.s64 	%rd24, %rd22, %rd23;
	ld.global.f32 	%f243, [%rd24];
	mov.u32 	%r184, _ZZ14cuda_delta_knnPfPjPKfS2_S2_S2_PKiE4sR_A;
	add.s32 	%r185, %r184, %r163;
	st.shared.f32 	[%r185], %f243;
	and.b32  	%r24, %r5, 15;
	setp.lt.u32 	%p14, %r5, 16;
	mov.b32 	%r260, 0;
	@%p14 bra 	$L__BB0_17;
	and.b32  	%r260, %r5, 2032;
	mov.b32 	%r258, 0;
$L__BB0_16:
	.pragma "nounroll";
	shl.b32 	%r187, %r258, 6;
	add.s32 	%r188, %r6, %r187;
	mov.b32 	%r189, 2139090979;
	st.shared.u32 	[%r188], %r189;
	st.shared.u32 	[%r188+64], %r189;
	st.shared.u32 	[%r188+128], %r189;
	st.shared.u32 	[%r188+192], %r189;
	st.shared.u32 	[%r188+256], %r189;
	st.shared.u32 	[%r188+320], %r189;
	st.shared.u32 	[%r188+384], %r189;
	st.shared.u32 	[%r188+448], %r189;
	st.shared.u32 	[%r188+512], %r189;
	st.shared.u32 	[%r188+576], %r189;
	st.shared.u32 	[%r188+640], %r189;
	st.shared.u32 	[%r188+704], %r189;
	st.shared.u32 	[%r188+768], %r189;
	st.shared.u32 	[%r188+832], %r189;
	st.shared.u32 	[%r188+896], %r189;
	st.shared.u32 	[%r188+960], %r189;
	add.s32 	%r258, %r258, 16;
	setp.ne.s32 	%p15, %r258, %r260;
	@%p15 bra 	$L__BB0_16;
$L__BB0_17:
	setp.eq.s32 	%p16, %r24, 0;
	@%p16 bra 	$L__BB0_26;
	and.b32  	%r29, %r5, 7;
	setp.lt.u32 	%p17, %r24, 8;
	@%p17 bra 	$L__BB0_20;
	shl.b32 	%r190, %r260, 6;
	add.s32 	%r191, %r6, %r190;
	mov.b32 	%r192, 2139090979;
	st.shared.u32 	[%r191], %r192;
	st.shared.u32 	[%r191+64], %r192;
	st.shared.u32 	[%r191+128], %r192;
	st.shared.u32 	[%r191+192], %r192;
	st.shared.u32 	[%r191+256], %r192;
	st.shared.u32 	[%r191+320], %r192;
	st.shared.u32 	[%r191+384], %r192;
	st.shared.u32 	[%r191+448], %r192;
	add.s32 	%r260, %r260, 8;
$L__BB0_20:
	setp.eq.s32 	%p18, %r29, 0;
	@%p18 bra 	$L__BB0_26;
	and.b32  	%r32, %r5, 3;
	setp.lt.u32 	%p19, %r29, 4;
	@%p19 bra 	$L__BB0_23;
	shl.b32 	%r193, %r260, 6;
	add.s32 	%r194, %r6, %r193;
	mov.b32 	%r195, 2139090979;
	st.shared.u32 	[%r194], %r195;
	st.shared.u32 	[%r194+64], %r195;
	st.shared.u32 	[%r194+128], %r195;
	st.shared.u32 	[%r194+192], %r195;
	add.s32 	%r260, %r260, 4;
$L__BB0_23:
	setp.eq.s32 	%p20, %r32, 0;
	@%p20 bra 	$L__BB0_26;
	mov.b32 	%r263, 0;
$L__BB0_25:
	.pragma "nounroll";
	shl.b32 	%r197, %r260, 6;
	add.s32 	%r198, %r6, %r197;
	mov.b32 	%r199, 2139090979;
	st.shared.u32 	[%r198], %r199;
	add.s32 	%r260, %r260, 1;
	add.s32 	%r263, %r263, 1;
	setp.ne.s32 	%p21, %r263, %r32;
	@%p21 bra 	$L__BB0_25;
$L__BB0_26:
	bar.sync 	0;
	setp.ge.s32 	%p22, %r3, %r1;
	shl.b32 	%r200, %r3, 6;
	mov.u32 	%r201, _ZZ14cuda_delta_knnPfPjPKfS2_S2_S2_PKiE2sN;
	add.s32 	%r39, %r201, %r200;
	@%p22 bra 	$L__BB0_136;
	setp.gt.s32 	%p23, %r2, 0;
	mad.lo.s32 	%r40, %r3, 60, %r6;
	@%p23 bra 	$L__BB0_78;
	ld.shared.f32 	%f1, [_ZZ14cuda_delta_knnPfPjPKfS2_S2_S2_PKiE4sR_A];
	ld.shared.f32 	%f2, [_ZZ14cuda_delta_knnPfPjPKfS2_S2_S2_PKiE4sR_A+4];
	ld.shared.f32 	%f3, [_ZZ14cuda_delta_knnPfPjPKfS2_S2_S2_PKiE4sR_A+8];
	ld.shared.f32 	%f4, [_ZZ14cuda_delta_knnPfPjPKfS2_S2_S2_PKiE4sR_A+12];
	ld.shared.f32 	%f5, [_ZZ14cuda_delta_knnPfPjPKfS2_S2_S2_PKiE4sR_A+16];
	ld.shared.f32 	%f6, [_ZZ14cuda_delta_knnPfPjPKfS2_S2_S2_PKiE4sR_A+20];
	ld.shared.f32 	%f7, [_ZZ14cuda_delta_knnPfPjPKfS2_S2_S2_PKiE4sR_A+24];
	ld.shared.f32 	%f8, [_ZZ14cuda_delta_knnPfPjPKfS2_S2_S2_PKiE4sR_A+28];
	ld.shared.f32 	%f9, [_ZZ14cuda_delta_knnPfPjPKfS2_S2_S2_PKiE4sR_A+32];
	ld.shared.f32 	%f10, [_ZZ14cuda_delta_knnPfPjPKfS2_S2_S2_PKiE4sR_A+36];
	ld.shared.f32 	%f11, [_ZZ14cuda_delta_knnPfPjPKfS2_S2_S2_PKiE4sR_A+40];
	ld.shared.f32 	%f12, [_ZZ14cuda_delta_knnPfPjPKfS2_S2_S2_PKiE4sR_A+44];
	ld.shared.f32 	%f13, [_ZZ14cuda_delta_knnPfPjPKfS2_S2_S2_PKiE4sR_A+48];
	ld.shared.f32 	%f14, [_ZZ14cuda_delta_knnPfPjPKfS2_S2_S2_PKiE4sR_A+52];
	ld.shared.f32 	%f15, [_ZZ14cuda_delta_knnPfPjPKfS2_S2_S2_PKiE4sR_A+56];
	ld.shared.f32 	%f16, [_ZZ14cuda_delta_knnPfPjPKfS2_S2_S2_PKiE4sR_A+60];
	mov.u32 	%r269, %r3;
$L__BB0_29:
	mul.wide.u32 	%rd25, %r269, 4;
	add.s64 	%rd26, %rd2, %rd25;
	ld.global.f32 	%f146, [%rd26];
	setp.leu.f32 	%p24, %f146, %f1;
	@%p24 bra 	$L__BB0_32;
	ld.shared.f32 	%f244, [%r40];
	setp.leu.f32 	%p25, %f244, 0f00000000;
	@%p25 bra 	$L__BB0_32;
	mov.b32 	%r202, 0;
	st.shared.u32 	[%r40], %r202;
	st.shared.u32 	[%r39], %r269;
$L__BB0_32:
	setp.leu.f32 	%p26, %f146, %f2;
	@%p26 bra 	$L__BB0_35;
	ld.shared.f32 	%f245, [%r40+4];
	setp.leu.f32 	%p27, %f245, 0f00000000;
	@%p27 bra 	$L__BB0_35;
	mov.b32 	%r203, 0;
	st.shared.u32 	[%r40+4], %r203;
	st.shared.u32 	[%r39+4], %r269;
$L__BB0_35:
	setp.leu.f32 	%p28, %f146, %f3;
	@%p28 bra 	$L__BB0_38;
	ld.shared.f32 	%f246, [%r40+8];
	setp.leu.f32 	%p29, %f246, 0f00000000;
	@%p29 bra 	$L__BB0_38;
	mov.b32 	%r204, 0;
	st.shared.u32 	[%r40+8], %r204;
	st.shared.u32 	[%r39+8], %r269;
$L__BB0_38:
	setp.leu.f32 	%p30, %f146, %f4;
	@%p30 bra 	$L__BB0_41;
	ld.shared.f32 	%f247, [%r40+12];
	setp.leu.f32 	%p31, %f247, 0f00000000;
	@%p31 bra 	$L__BB0_41;
	mov.b32 	%r205, 0;
	st.shared.u32 	[%r40+12], %r205;
	st.shared.u32 	[%r39+12], %r269;
$L__BB0_41:
	setp.leu.f32 	%p32, %f146, %f5;
	@%p32 bra 	$L__BB0_44;
	ld.shared.f32 	%f248, [%r40+16];
	setp.leu.f32 	%p33, %f248, 0f00000000;
	@%p33 bra 	$L__BB0_44;
	mov.b32 	%r206, 0;
	st.shared.u32 	[%r40+16], %r206;
	st.shared.u32 	[%r39+16], %r269;
$L__BB0_44:
	setp.leu.f32 	%p34, %f146, %f6;
	@%p34 bra 	$L__BB0_47;
	ld.shared.f32 	%f249, [%r40+20];
	setp.leu.f32 	%p35, %f249, 0f00000000;
	@%p35 bra 	$L__BB0_47;
	mov.b32 	%r207, 0;
	st.shared.u32 	[%r40+20], %r207;
	st.shared.u32 	[%r39+20], %r269;
$L__BB0_47:
	setp.leu.f32 	%p36, %f146, %f7;
	@%p36 bra 	$L__BB0_50;
	ld.shared.f32 	%f250, [%r40+24];
	setp.leu.f32 	%p37, %f250, 0f00000000;
	@%p37 bra 	$L__BB0_50;
	mov.b32 	%r208, 0;
	st.shared.u32 	[%r40+24], %r208;
	st.shared.u32 	[%r39+24], %r269;
$L__BB0_50:
	setp.leu.f32 	%p38, %f146, %f8;
	@%p38 bra 	$L__BB0_53;
	ld.shared.f32 	%f251, [%r40+28];
	setp.leu.f32 	%p39, %f251, 0f00000000;
	@%p39 bra 	$L__BB0_53;
	mov.b32 	%r209, 0;
	st.shared.u32 	[%r40+28], %r209;
	st.shared.u32 	[%r39+28], %r269;
$L__BB0_53:
	setp.leu.f32 	%p40, %f146, %f9;
	@%p40 bra 	$L__BB0_56;
	ld.shared.f32 	%f252, [%r40+32];
	setp.leu.f32 	%p41, %f252, 0f00000000;
	@%p41 bra 	$L__BB0_56;
	mov.b32 	%r210, 0;
	st.shared.u32 	[%r40+32], %r210;
	st.shared.u32 	[%r39+32], %r269;
$L__BB0_56:
	setp.leu.f32 	%p42, %f146, %f10;
	@%p42 bra 	$L__BB0_59;
	ld.shared.f32 	%f253, [%r40+36];
	setp.leu.f32 	%p43, %f253, 0f00000000;
	@%p43 bra 	$L__BB0_59;
	mov.b32 	%r211, 0;
	st.shared.u32 	[%r40+36], %r211;
	st.shared.u32 	[%r39+36], %r269;
$L__BB0_59:
	setp.leu.f32 	%p44, %f146, %f11;
	@%p44 bra 	$L__BB0_62;
	ld.shared.f32 	%f254, [%r40+40];
	setp.leu.f32 	%p45, %f254, 0f00000000;
	@%p45 bra 	$L__BB0_62;
	mov.b32 	%r212, 0;
	st.shared.u32 	[%r40+40], %r212;
	st.shared.u32 	[%r39+40], %r269;
$L__BB0_62:
	setp.leu.f32 	%p46, %f146, %f12;
	@%p46 bra 	$L__BB0_65;
	ld.shared.f32 	%f255, [%r40+44];
	setp.leu.f32 	%p47, %f255, 0f00000000;
	@%p47 bra 	$L__BB0_65;
	mov.b32 	%r213, 0;
	st.shared.u32 	[%r40+44], %r213;
	st.shared.u32 	[%r39+44], %r269;
$L__BB0_65:
	setp.leu.f32 	%p48, %f146, %f13;
	@%p48 bra 	$L__BB0_68;
	ld.shared.f32 	%f256, [%r40+48];
	setp.leu.f32 	%p49, %f256, 0f00000000;
	@%p49 bra 	$L__BB0_68;
	mov.b32 	%r214, 0;
	st.shared.u32 	[%r40+48], %r214;
	st.shared.u32 	[%r39+48], %r269;
$L__BB0_68:
	setp.leu.f32 	%p50, %f146, %f14;
	@%p50 bra 	$L__BB0_71;
	ld.shared.f32 	%f257, [%r40+52];
	setp.leu.f32 	%p51, %f257, 0f00000000;
	@%p51 bra 	$L__BB0_71;
	mov.b32 	%r215, 0;
	st.shared.u32 	[%r40+52], %r215;
	st.shared.u32 	[%r39+52], %r269;
$L__BB0_71:
	setp.leu.f32 	%p52, %f146, %f15;
	@%p52 bra 	$L__BB0_74;
	ld.shared.f32 	%f258, [%r40+56];
	setp.leu.f32 	%p53, %f258, 0f00000000;
	@%p53 bra 	$L__BB0_74;
	mov.b32 	%r216, 0;
	st.shared.u32 	[%r40+56], %r216;
	st.shared.u32 	[%r39+56], %r269;
$L__BB0_74:
	setp.leu.f32 	%p54, %f146, %f16;
	@%p54 bra 	$L__BB0_77;
	ld.shared.f32 	%f259, [%r40+60];
	setp.leu.f32 	%p55, %f259, 0f00000000;
	@%p55 bra 	$L__BB0_77;
	mov.b32 	%r217, 0;
	st.shared.u32 	[%r40+60], %r217;
	st.shared.u32 	[%r39+60], %r269;
$L__BB0_77:
	add.s32 	%r269, %r269, %r5;
	setp.lt.s32 	%p56, %r269, %r1;
	@%p56 bra 	$L__BB0_29;
	bra.uni 	$L__BB0_136;
$L__BB0_78:
	ld.shared.f32 	%f17, [_ZZ14cuda_delta_knnPfPjPKfS2_S2_S2_PKiE4sR_A];
	ld.shared.f32 	%f18, [_ZZ14cuda_delta_knnPfPjPKfS2_S2_S2_PKiE4sR_A+4];
	ld.shared.f32 	%f19, [_ZZ14cuda_delta_knnPfPjPKfS2_S2_S2_PKiE4sR_A+8];
	ld.shared.f32 	%f20, [_ZZ14cuda_delta_knnPfPjPKfS2_S2_S2_PKiE4sR_A+12];
	ld.shared.f32 	%f21, [_ZZ14cuda_delta_knnPfPjPKfS2_S2_S2_PKiE4sR_A+16];
	ld.shared.f32 	%f22, [_ZZ14cuda_delta_knnPfPjPKfS2_S2_S2_PKiE4sR_A+20];
	ld.shared.f32 	%f23, [_ZZ14cuda_delta_knnPfPjPKfS2_S2_S2_PKiE4sR_A+24];
	ld.shared.f32 	%f24, [_ZZ14cuda_delta_knnPfPjPKfS2_S2_S2_PKiE4sR_A+28];
	ld.shared.f32 	%f25, [_ZZ14cuda_delta_knnPfPjPKfS2_S2_S2_PKiE4sR_A+32];
	ld.shared.f32 	%f26, [_ZZ14cuda_delta_knnPfPjPKfS2_S2_S2_PKiE4sR_A+36];
	ld.shared.f32 	%f27, [_ZZ14cuda_delta_knnPfPjPKfS2_S2_S2_PKiE4sR_A+40];
	ld.shared.f32 	%f28, [_ZZ14cuda_delta_knnPfPjPKfS2_S2_S2_PKiE4sR_A+44];
	ld.shared.f32 	%f29, [_ZZ14cuda_delta_knnPfPjPKfS2_S2_S2_PKiE4sR_A+48];
	ld.shared.f32 	%f30, [_ZZ14cuda_delta_knnPfPjPKfS2_S2_S2_PKiE4sR_A+52];
	ld.shared.f32 	%f31, [_ZZ14cuda_delta_knnPfPjPKfS2_S2_S2_PKiE4sR_A+56];
	ld.shared.f32 	%f32, [_ZZ14cuda_delta_knnPfPjPKfS2_S2_S2_PKiE4sR_A+60];
	mov.u32 	%r264, %r3;
$L__BB0_79:
	setp.lt.u32 	%p57, %r2, 4;
	mul.lo.s32 	%r42, %r264, %r2;
	mov.b32 	%r268, 0;
	mov.f32 	%f629, 0f00000000;
	mov.f32 	%f630, %f629;
	mov.f32 	%f631, %f629;
	mov.f32 	%f632, %f629;
	mov.f32 	%f633, %f629;
	mov.f32 	%f634, %f629;
	mov.f32 	%f635, %f629;
	mov.f32 	%f636, %f629;
	mov.f32 	%f637, %f629;
	mov.f32 	%f638, %f629;
	mov.f32 	%f639, %f629;
	mov.f32 	%f640, %f629;
	mov.f32 	%f641, %f629;
	mov.f32 	%f642, %f629;
	mov.f32 	%f643, %f629;
	mov.f32 	%f644, %f629;
	@%p57 bra 	$L__BB0_82;
	ld.param.u64 	%rd51, [_Z14cuda_delta_knnPfPjPKfS2_S2_S2_PKi_param_2];
	and.b32  	%r220, %r2, 2147483644;
	neg.s32 	%r266, %r220;
	mul.wide.u32 	%rd27, %r42, 4;
	cvta.to.global.u64 	%rd28, %rd51;
	add.s64 	%rd29, %rd28, %rd27;
	add.s64 	%rd55, %rd29, 8;
	mov.u32 	%r221, _ZZ14cuda_delta_knnPfPjPKfS2_S2_S2_PKiE2sA;
	add.s32 	%r265, %r221, 128;
	mov.f32 	%f629, 0f00000000;
$L__BB0_81:
	.pragma "nounroll";
	and.b32  	%r268, %r2, 2147483644;
	ld.global.f32 	%f262, [%rd55+-8];
	ld.shared.f32 	%f263, [%r265+-128];
	sub.f32 	%f264, %f262, %f263;
	fma.rn.f32 	%f265, %f264, %f264, %f644;
	ld.shared.f32 	%f266, [%r265+-124];
	sub.f32 	%f267, %f262, %f266;
	fma.rn.f32 	%f268, %f267, %f267, %f643;
	ld.shared.f32 	%f269, [%r265+-120];
	sub.f32 	%f270, %f262, %f269;
	fma.rn.f32 	%f271, %f270, %f270, %f642;
	ld.shared.f32 	%f272, [%r265+-116];
	sub.f32 	%f273, %f262, %f272;
	fma.rn.f32 	%f274, %f273, %f273, %f641;
	ld.shared.f32 	%f275, [%r265+-112];
	sub.f32 	%f276, %f262, %f275;
	fma.rn.f32 	%f277, %f276, %f276, %f640;
	ld.shared.f32 	%f278, [%r265+-108];
	sub.f32 	%f279, %f262, %f278;
	fma.rn.f32 	%f280, %f279, %f279, %f639;
	ld.shared.f32 	%f281, [%r265+-104];
	sub.f32 	%f282, %f262, %f281;
	fma.rn.f32 	%f283, %f282, %f282, %f638;
	ld.shared.f32 	%f284, [%r265+-100];
	sub.f32 	%f285, %f262, %f284;
	fma.rn.f32 	%f286, %f285, %f285, %f637;
	ld.shared.f32 	%f287, [%r265+-96];
	sub.f32 	%f288, %f262, %f287;
	fma.rn.f32 	%f289, %f288, %f288, %f636;
	ld.shared.f32 	%f290, [%r265+-92];
	sub.f32 	%f291, %f262, %f290;
	fma.rn.f32 	%f292, %f291, %f291, %f635;
	ld.shared.f32 	%f293, [%r265+-88];
	sub.f32 	%f294, %f262, %f293;
	fma.rn.f32 	%f295, %f294, %f294, %f634;
	ld.shared.f32 	%f296, [%r265+-84];
	sub.f32 	%f297, %f262, %f296;
	fma.rn.f32 	%f298, %f297, %f297, %f633;
	ld.shared.f32 	%f299, [%r265+-80];
	sub.f32 	%f300, %f262, %f299;
	fma.rn.f32 	%f301, %f300, %f300, %f632;
	ld.shared.f32 	%f302, [%r265+-76];
	sub.f32 	%f303, %f262, %f302;
	fma.rn.f32 	%f304, %f303, %f303, %f631;
	ld.shared.f32 	%f305, [%r265+-72];
	sub.f32 	%f306, %f262, %f305;
	fma.rn.f32 	%f307, %f306, %f306, %f630;
	ld.shared.f32 	%f308, [%r265+-68];
	sub.f32 	%f309, %f262, %f308;
	fma.rn.f32 	%f310, %f309, %f309, %f629;
	ld.global.f32 	%f311, [%rd55+-4];
	ld.shared.f32 	%f312, [%r265+-64];
	sub.f32 	%f313, %f311, %f312;
	fma.rn.f32 	%f314, %f313, %f313, %f265;
	ld.shared.f32 	%f315, [%r265+-60];
	sub.f32 	%f316, %f311, %f315;
	fma.rn.f32 	%f317, %f316, %f316, %f268;
	ld.shared.f32 	%f318, [%r265+-56];
	sub.f32 	%f319, %f311, %f318;
	fma.rn.f32 	%f320, %f319, %f319, %f271;
	ld.shared.f32 	%f321, [%r265+-52];
	sub.f32 	%f322, %f311, %f321;
	fma.rn.f32 	%f323, %f322, %f322, %f274;
	ld.shared.f32 	%f324, [%r265+-48];
	sub.f32 	%f325, %f311, %f324;
	fma.rn.f32 	%f326, %f325, %f325, %f277;
	ld.shared.f32 	%f327, [%r265+-44];
	sub.f32 	%f328, %f311, %f327;
	fma.rn.f32 	%f329, %f328, %f328, %f280;
	ld.shared.f32 	%f330, [%r265+-40];
	sub.f32 	%f331, %f311, %f330;
	fma.rn.f32 	%f332, %f331, %f331, %f283;
	ld.shared.f32 	%f333, [%r265+-36];
	sub.f32 	%f334, %f311, %f333;
	fma.rn.f32 	%f335, %f334, %f334, %f286;
	ld.shared.f32 	%f336, [%r265+-32];
	sub.f32 	%f337, %f311, %f336;
	fma.rn.f32 	%f338, %f337, %f337, %f289;
	ld.shared.f32 	%f339, [%r265+-28];
	sub.f32 	%f340, %f311, %f339;
	fma.rn.f32 	%f341, %f340, %f340, %f292;
	ld.shared.f32 	%f342, [%r265+-24];
	sub.f32 	%f343, %f311, %f342;
	fma.rn.f32 	%f344, %f343, %f343, %f295;
	ld.shared.f32 	%f345, [%r265+-20];
	sub.f32 	%f346, %f311, %f345;
	fma.rn.f32 	%f347, %f346, %f346, %f298;
	ld.shared.f32 	%f348, [%r265+-16];
	sub.f32 	%f349, %f311, %f348;
	fma.rn.f32 	%f350, %f349, %f349, %f301;
	ld.shared.f32 	%f351, [%r265+-12];
	sub.f32 	%f352, %f311, %f351;
	fma.rn.f32 	%f353, %f352, %f352, %f304;
	ld.shared.f32 	%f354, [%r265+-8];
	sub.f32 	%f355, %f311, %f354;
	fma.rn.f32 	%f356, %f355, %f355, %f307;
	ld.shared.f32 	%f357, [%r265+-4];
	sub.f32 	%f358, %f311, %f357;
	fma.rn.f32 	%f359, %f358, %f358, %f310;
	ld.global.f32 	%f360, [%rd55];
	ld.shared.f32 	%f361, [%r265];
	sub.f32 	%f362, %f360, %f361;
	fma.rn.f32 	%f363, %f362, %f362, %f314;
	ld.shared.f32 	%f364, [%r265+4];
	sub.f32 	%f365, %f360, %f364;
	fma.rn.f32 	%f366, %f365, %f365, %f317;
	ld.shared.f32 	%f367, [%r265+8];
	sub.f32 	%f368, %f360, %f367;
	fma.rn.f32 	%f369, %f368, %f368, %f320;
	ld.shared.f32 	%f370, [%r265+12];
	sub.f32 	%f371, %f360, %f370;
	fma.rn.f32 	%f372, %f371, %f371, %f323;
	ld.shared.f32 	%f373, [%r265+16];
	sub.f32 	%f374, %f360, %f373;
	fma.rn.f32 	%f375, %f374, %f374, %f326;
	ld.shared.f32 	%f376, [%r265+20];
	sub.f32 	%f377, %f360, %f376;
	fma.rn.f32 	%f378, %f377, %f377, %f329;
	ld.shared.f32 	%f379, [%r265+24];
	sub.f32 	%f380, %f360, %f379;
	fma.rn.f32 	%f381, %f380, %f380, %f332;
	ld.shared.f32 	%f382, [%r265+28];
	sub.f32 	%f383, %f360, %f382;
	fma.rn.f32 	%f384, %f383, %f383, %f335;
	ld.shared.f32 	%f385, [%r265+32];
	sub.f32 	%f386, %f360, %f385;
	fma.rn.f32 	%f387, %f386, %f386, %f338;
	ld.shared.f32 	%f388, [%r265+36];
	sub.f32 	%f389, %f360, %f388;
	fma.rn.f32 	%f390, %f389, %f389, %f341;
	ld.shared.f32 	%f391, [%r265+40];
	sub.f32 	%f392, %f360, %f391;
	fma.rn.f32 	%f393, %f392, %f392, %f344;
	ld.shared.f32 	%f394, [%r265+44];
	sub.f32 	%f395, %f360, %f394;
	fma.rn.f32 	%f396, %f395, %f395, %f347;
	ld.shared.f32 	%f397, [%r265+48];
	sub.f32 	%f398, %f360, %f397;
	fma.rn.f32 	%f399, %f398, %f398, %f350;
	ld.shared.f32 	%f400, [%r265+52];
	sub.f32 	%f401, %f360, %f400;
	fma.rn.f32 	%f402, %f401, %f401, %f353;
	ld.shared.f32 	%f403, [%r265+56];
	sub.f32 	%f404, %f360, %f403;
	fma.rn.f32 	%f405, %f404, %f404, %f356;
	ld.shared.f32 	%f406, [%r265+60];
	sub.f32 	%f407, %f360, %f406;
	fma.rn.f32 	%f408, %f407, %f407, %f359;
	ld.global.f32 	%f409, [%rd55+4];
	ld.shared.f32 	%f410, [%r265+64];
	sub.f32 	%f411, %f409, %f410;
	fma.rn.f32 	%f644, %f411, %f411, %f363;
	ld.shared.f32 	%f412, [%r265+68];
	sub.f32 	%f413, %f409, %f412;
	fma.rn.f32 	%f643, %f413, %f413, %f366;
	ld.shared.f32 	%f414, [%r265+72];
	sub.f32 	%f415, %f409, %f414;
	fma.rn.f32 	%f642, %f415, %f415, %f369;
	ld.shared.f32 	%f416, [%r265+76];
	sub.f32 	%f417, %f409, %f416;
	fma.rn.f32 	%f641, %f417, %f417, %f372;
	ld.shared.f32 	%f418, [%r265+80];
	sub.f32 	%f419, %f409, %f418;
	fma.rn.f32 	%f640, %f419, %f419, %f375;
	ld.shared.f32 	%f420, [%r265+84];
	sub.f32 	%f421, %f409, %f420;
	fma.rn.f32 	%f639, %f421, %f421, %f378;
	ld.shared.f32 	%f422, [%r265+88];
	sub.f32 	%f423, %f409, %f422;
	fma.rn.f32 	%f638, %f423, %f423, %f381;
	ld.shared.f32 	%f424, [%r265+92];
	sub.f32 	%f425, %f409, %f424;
	fma.rn.f32 	%f637, %f425, %f425, %f384;
	ld.shared.f32 	%f426, [%r265+96];
	sub.f32 	%f427, %f409, %f426;
	fma.rn.f32 	%f636, %f427, %f427, %f387;
	ld.shared.f32 	%f428, [%r265+100];
	sub.f32 	%f429, %f409, %f428;
	fma.rn.f32 	%f635, %f429, %f429, %f390;
	ld.shared.f32 	%f430, [%r265+104];
	sub.f32 	%f431, %f409, %f430;
	fma.rn.f32 	%f634, %f431, %f431, %f393;
	ld.shared.f32 	%f432, [%r265+108];
	sub.f32 	%f433, %f409, %f432;
	fma.rn.f32 	%f633, %f433, %f433, %f396;
	ld.shared.f32 	%f434, [%r265+112];
	sub.f32 	%f435, %f409, %f434;
	fma.rn.f32 	%f632, %f435, %f435, %f399;
	ld.shared.f32 	%f436, [%r265+116];
	sub.f32 	%f437, %f409, %f436;
	fma.rn.f32 	%f631, %f437, %f437, %f402;
	ld.shared.f32 	%f438, [%r265+120];
	sub.f32 	%f439, %f409, %f438;
	fma.rn.f32 	%f630, %f439, %f439, %f405;
	ld.shared.f32 	%f440, [%r265+124];
	sub.f32 	%f441, %f409, %f440;
	fma.rn.f32 	%f629, %f441, %f441, %f408;
	add.s32 	%r266, %r266, 4;
	add.s64 	%rd55, %rd55, 16;
	add.s32 	%r265, %r265, 256;
	setp.eq.s32 	%p58, %r266, 0;
	@%p58 bra 	$L__BB0_82;
	bra.uni 	$L__BB0_81;
$L__BB0_82:
	and.b32  	%r222, %r2, 3;
	setp.eq.s32 	%p59, %r222, 0;
	@%p59 bra 	$L__BB0_87;
	setp.eq.s32 	%p60, %r222, 1;
	@%p60 bra 	$L__BB0_85;
	ld.param.u64 	%rd52, [_Z14cuda_delta_knnPfPjPKfS2_S2_S2_PKi_param_2];
	mul.lo.s32 	%r223, %r264, %r2;
	add.s32 	%r224, %r268, %r223;
	cvta.to.global.u64 	%rd30, %rd52;
	mul.wide.u32 	%rd31, %r224, 4;
	add.s64 	%rd32, %rd30, %rd31;
	shl.b32 	%r225, %r268, 6;
	mov.u32 	%r226, _ZZ14cuda_delta_knnPfPjPKfS2_S2_S2_PKiE2sA;
	add.s32 	%r227, %r226, %r225;
	ld.global.f32 	%f442, [%rd32];
	ld.shared.f32 	%f443, [%r227];
	sub.f32 	%f444, %f442, %f443;
	fma.rn.f32 	%f445, %f444, %f444, %f644;
	ld.shared.f32 	%f446, [%r227+4];
	sub.f32 	%f447, %f442, %f446;
	fma.rn.f32 	%f448, %f447, %f447, %f643;
	ld.shared.f32 	%f449, [%r227+8];
	sub.f32 	%f450, %f442, %f449;
	fma.rn.f32 	%f451, %f450, %f450, %f642;
	ld.shared.f32 	%f452, [%r227+12];
	sub.f32 	%f453, %f442, %f452;
	fma.rn.f32 	%f454, %f453, %f453, %f641;
	ld.shared.f32 	%f455, [%r227+16];
	sub.f32 	%f456, %f442, %f455;
	fma.rn.f32 	%f457, %f456, %f456, %f640;
	ld.shared.f32 	%f458, [%r227+20];
	sub.f32 	%f459, %f442, %f458;
	fma.rn.f32 	%f460, %f459, %f459, %f639;
	ld.shared.f32 	%f461, [%r227+24];
	sub.f32 	%f462, %f442, %f461;
	fma.rn.f32 	%f463, %f462, %f462, %f638;
	ld.shared.f32 	%f464, [%r227+28];
	sub.f32 	%f465, %f442, %f464;
	fma.rn.f32 	%f466, %f465, %f465, %f637;
	ld.shared.f32 	%f467, [%r227+32];
	sub.f32 	%f468, %f442, %f467;
	fma.rn.f32 	%f469, %f468, %f468, %f636;
	ld.shared.f32 	%f470, [%r227+36];
	sub.f32 	%f471, %f442, %f470;
	fma.rn.f32 	%f472, %f471, %f471, %f635;
	ld.shared.f32 	%f473, [%r227+40];
	sub.f32 	%f474, %f442, %f473;
	fma.rn.f32 	%f475, %f474, %f474, %f634;
	ld.shared.f32 	%f476, [%r227+44];
	sub.f32 	%f477, %f442, %f476;
	fma.rn.f32 	%f478, %f477, %f477, %f633;
	ld.shared.f32 	%f479, [%r227+48];
	sub.f32 	%f480, %f442, %f479;
	fma.rn.f32 	%f481, %f480, %f480, %f632;
	ld.shared.f32 	%f482, [%r227+52];
	sub.f32 	%f483, %f442, %f482;
	fma.rn.f32 	%f484, %f483, %f483, %f631;
	ld.shared.f32 	%f485, [%r227+56];
	sub.f32 	%f486, %f442, %f485;
	fma.rn.f32 	%f487, %f486, %f486, %f630;
	ld.shared.f32 	%f488, [%r227+60];
	sub.f32 	%f489, %f442, %f488;
	fma.rn.f32 	%f490, %f489, %f489, %f629;
	cvt.u64.u32 	%rd33, %r223;
	cvt.u64.u32 	%rd34, %r268;
	add.s64 	%rd35, %rd34, %rd33;
	shl.b64 	%rd36, %rd35, 2;
	add.s64 	%rd37, %rd30, %rd36;
	ld.global.f32 	%f491, [%rd37+4];
	ld.shared.f32 	%f492, [%r227+64];
	sub.f32 	%f493, %f491, %f492;
	fma.rn.f32 	%f644, %f493, %f493, %f445;
	ld.shared.f32 	%f494, [%r227+68];
	sub.f32 	%f495, %f491, %f494;
	fma.rn.f32 	%f643, %f495, %f495, %f448;
	ld.shared.f32 	%f496, [%r227+72];
	sub.f32 	%f497, %f491, %f496;
	fma.rn.f32 	%f642, %f497, %f497, %f451;
	ld.shared.f32 	%f498, [%r227+76];
	sub.f32 	%f499, %f491, %f498;
	fma.rn.f32 	%f641, %f499, %f499, %f454;
	ld.shared.f32 	%f500, [%r227+80];
	sub.f32 	%f501, %f491, %f500;
	fma.rn.f32 	%f640, %f501, %f501, %f457;
	ld.shared.f32 	%f502, [%r227+84];
	sub.f32 	%f503, %f491, %f502;
	fma.rn.f32 	%f639, %f503, %f503, %f460;
	ld.shared.f32 	%f504, [%r227+88];
	sub.f32 	%f505, %f491, %f504;
	fma.rn.f32 	%f638, %f505, %f505, %f463;
	ld.shared.f32 	%f506, [%r227+92];
	sub.f32 	%f507, %f491, %f506;
	fma.rn.f32 	%f637, %f507, %f507, %f466;
	ld.shared.f32 	%f508, [%r227+96];
	sub.f32 	%f509, %f491, %f508;
	fma.rn.f32 	%f636, %f509, %f509, %f469;
	ld.shared.f32 	%f510, [%r227+100];
	sub.f32 	%f511, %f491, %f510;
	fma.rn.f32 	%f635, %f511, %f511, %f472;
	ld.shared.f32 	%f512, [%r227+104];
	sub.f32 	%f513, %f491, %f512;
	fma.rn.f32 	%f634, %f513, %f513, %f475;
	ld.shared.f32 	%f514, [%r227+108];
	sub.f32 	%f515, %f491, %f514;
	fma.rn.f32 	%f633, %f515, %f515, %f478;
	ld.shared.f32 	%f516, [%r227+112];
	sub.f32 	%f517, %f491, %f516;
	fma.rn.f32 	%f632, %f517, %f517, %f481;
	ld.shared.f32 	%f518, [%r227+116];
	sub.f32 	%f519, %f491, %f518;
	fma.rn.f32 	%f631, %f519, %f519, %f484;
	ld.shared.f32 	%f520, [%r227+120];
	sub.f32 	%f521, %f491, %f520;
	fma.rn.f32 	%f630, %f521, %f521, %f487;
	ld.shared.f32 	%f522, [%r227+124];
	sub.f32 	%f523, %f491, %f522;
	fma.rn.f32 	%f629, %f523, %f523, %f490;
	add.s32 	%r268, %r268, 2;
$L__BB0_85:
	and.b32  	%r228, %r2, 1;
	setp.eq.b32 	%p61, %r228, 1;
	not.pred 	%p62, %p61;
	@%p62 bra 	$L__BB0_87;
	ld.param.u64 	%rd53, [_Z14cuda_delta_knnPfPjPKfS2_S2_S2_PKi_param_2];
	mad.lo.s32 	%r229, %r264, %r2, %r268;
	cvta.to.global.u64 	%rd38, %rd53;
	mul.wide.u32 	%rd39, %r229, 4;
	add.s64 	%rd40, %rd38, %rd39;
	shl.b32 	%r230, %r268, 6;
	mov.u32 	%r231, _ZZ14cuda_delta_knnPfPjPKfS2_S2_S2_PKiE2sA;
	add.s32 	%r232, %r231, %r230;
	ld.global.f32 	%f524, [%rd40];
	ld.shared.f32 	%f525, [%r232];
	sub.f32 	%f526, %f524, %f525;
	fma.rn.f32 	%f644, %f526, %f526, %f644;
	ld.shared.f32 	%f527, [%r232+4];
	sub.f32 	%f528, %f524, %f527;
	fma.rn.f32 	%f643, %f528, %f528, %f643;
	ld.shared.f32 	%f529, [%r232+8];
	sub.f32 	%f530, %f524, %f529;
	fma.rn.f32 	%f642, %f530, %f530, %f642;
	ld.shared.f32 	%f531, [%r232+12];
	sub.f32 	%f532, %f524, %f531;
	fma.rn.f32 	%f641, %f532, %f532, %f641;
	ld.shared.f32 	%f533, [%r232+16];
	sub.f32 	%f534, %f524, %f533;
	fma.rn.f32 	%f640, %f534, %f534, %f640;
	ld.shared.f32 	%f535, [%r232+20];
	sub.f32 	%f536, %f524, %f535;
	fma.rn.f32 	%f639, %f536, %f536, %f639;
	ld.shared.f32 	%f537, [%r232+24];
	sub.f32 	%f538, %f524, %f537;
	fma.rn.f32 	%f638, %f538, %f538, %f638;
	ld.shared.f32 	%f539, [%r232+28];
	sub.f32 	%f540, %f524, %f539;
	fma.rn.f32 	%f637, %f540, %f540, %f637;
	ld.shared.f32 	%f541, [%r232+32];
	sub.f32 	%f542, %f524, %f541;
	fma.rn.f32 	%f636, %f542, %f542, %f636;
	ld.shared.f32 	%f543, [%r232+36];
	sub.f32 	%f544, %f524, %f543;
	fma.rn.f32 	%f635, %f544, %f544, %f635;
	ld.shared.f32 	%f545, [%r232+40];
	sub.f32 	%f546, %f524, %f545;
	fma.rn.f32 	%f634, %f546, %f546, %f634;
	ld.shared.f32 	%f547, [%r232+44];
	sub.f32 	%f548, %f524, %f547;
	fma.rn.f32 	%f633, %f548, %f548, %f633;
	ld.shared.f32 	%f549, [%r232+48];
	sub.f32 	%f550, %f524, %f549;
	fma.rn.f32 	%f632, %f550, %f550, %f632;
	ld.shared.f32 	%f551, [%r232+52];
	sub.f32 	%f552, %f524, %f551;
	fma.rn.f32 	%f631, %f552, %f552, %f631;
	ld.shared.f32 	%f553, [%r232+56];
	sub.f32 	%f554, %f524, %f553;
	fma.rn.f32 	%f630, %f554, %f554, %f630;
	ld.shared.f32 	%f555, [%r232+60];
	sub.f32 	%f556, %f524, %f555;
	fma.rn.f32 	%f629, %f556, %f556, %f629;
$L__BB0_87:
	ld.param.u64 	%rd54, [_Z14cuda_delta_knnPfPjPKfS2_S2_S2_PKi_param_4];
	cvta.to.global.u64 	%rd41, %rd54;
	mul.wide.u32 	%rd42, %r264, 4;
	add.s64 	%rd43, %rd41, %rd42;
	ld.global.f32 	%f145, [%rd43];
	setp.gt.f32 	%p63, %f145, %f17;
	@%p63 bra 	$L__BB0_88;
	bra.uni 	$L__BB0_90;
$L__BB0_88:
	ld.shared.f32 	%f557, [%r40];
	setp.geu.f32 	%p64, %f644, %f557;
	@%p64 bra 	$L__BB0_90;
	st.shared.f32 	[%r40], %f644;
	st.shared.u32 	[%r39], %r264;
$L__BB0_90:
	setp.leu.f32 	%p65, %f145, %f18;
	@%p65 bra 	$L__BB0_93;
	ld.shared.f32 	%f558, [%r40+4];
	setp.geu.f32 	%p66, %f643, %f558;
	@%p66 bra 	$L__BB0_93;
	st.shared.f32 	[%r40+4], %f643;
	st.shared.u32 	[%r39+4], %r264;
$L__BB0_93:
	setp.leu.f32 	%p67, %f145, %f19;
	@%p67 bra 	$L__BB0_96;
	ld.shared.f32 	%f559, [%r40+8];
	setp.geu.f32 	%p68, %f642, %f559;
	@%p68 bra 	$L__BB0_96;
	st.shared.f32 	[%r40+8], %f642;
	st.shared.u32 	[%r39+8], %r264;
$L__BB0_96:
	setp.leu.f32 	%p69, %f145, %f20;
	@%p69 bra 	$L__BB0_99;
	ld.shared.f32 	%f560, [%r40+12];
	setp.geu.f32 	%p70, %f641, %f560;
	@%p70 bra 	$L__BB0_99;
	st.shared.f32 	[%r40+12], %f641;
	st.shared.u32 	[%r39+12], %r264;
$L__BB0_99:
	setp.leu.f32 	%p71, %f145, %f21;
	@%p71 bra 	$L__BB0_102;
	ld.shared.f32 	%f561, [%r40+16];
	setp.geu.f32 	%p72, %f640, %f561;
	@%p72 bra 	$L__BB0_102;
	st.shared.f32 	[%r40+16], %f640;
	st.shared.u32 	[%r39+16], %r264;
$L__BB0_102:
	setp.leu.f32 	%p73, %f145, %f22;
	@%p73 bra 	$L__BB0_105;
	ld.shared.f32 	%f562, [%r40+20];
	setp.geu.f32 	%p74, %f639, %f562;
	@%p74 bra 	$L__BB0_105;
	st.shared.f32 	[%r40+20], %f639;
	st.shared.u32 	[%r39+20], %r264;
$L__BB0_105:
	setp.leu.f32 	%p75, %f145, %f23;
	@%p75 bra 	$L__BB0_108;
	ld.shared.f32 	%f563, [%r40+24];
	setp.geu.f32 	%p76, %f638, %f563;
	@%p76 bra 	$L__BB0_108;
	st.shared.f32 	[%r40+24], %f638;
	st.shared.u32 	[%r39+24], %r264;
$L__BB0_108:
	setp.leu.f32 	%p77, %f145, %f24;
	@%p77 bra 	$L__BB0_111;
	ld.shared.f32 	%f564, [%r40+28];
	setp.geu.f32 	%p78, %f637, %f564;
	@%p78 bra 	$L__BB0_111;
	st.shared.f32 	[%r40+28], %f637;
	st.shared.u32 	[%r39+28], %r264;
$L__BB0_111:
	setp.leu.f32 	%p79, %f145, %f25;
	@%p79 bra 	$L__BB0_114;
	ld.shared.f32 	%f565, [%r40+32];
	setp.geu.f32 	%p80, %f636, %f565;
	@%p80 bra 	$L__BB0_114;
	st.shared.f32 	[%r40+32], %f636;
	st.shared.u32 	[%r39+32], %r264;
$L__BB0_114:
	setp.leu.f32 	%p81, %f145, %f26;
	@%p81 bra 	$L__BB0_117;
	ld.shared.f32 	%f566, [%r40+36];
	setp.geu.f32 	%p82, %f635, %f566;
	@%p82 bra 	$L__BB0_117;
	st.shared.f32 	[%r40+36], %f635;
	st.shared.u32 	[%r39+36], %r264;
$L__BB0_117:
	setp.leu.f32 	%p83, %f145, %f27;
	@%p83 bra 	$L__BB0_120;
	ld.shared.f32 	%f567, [%r40+40];
	setp.geu.f32 	%p84, %f634, %f567;
	@%p84 bra 	$L__BB0_120;
	st.shared.f32 	[%r40+40], %f634;
	st.shared.u32 	[%r39+40], %r264;
$L__BB0_120:
	setp.leu.f32 	%p85, %f145, %f28;
	@%p85 bra 	$L__BB0_123;
	ld.shared.f32 	%f568, [%r40+44];
	setp.geu.f32 	%p86, %f633, %f568;
	@%p86 bra 	$L__BB0_123;
	st.shared.f32 	[%r40+44], %f633;
	st.shared.u32 	[%r39+44], %r264;
$L__BB0_123:
	setp.leu.f32 	%p87, %f145, %f29;
	@%p87 bra 	$L__BB0_126;
	ld.shared.f32 	%f569, [%r40+48];
	setp.geu.f32 	%p88, %f632, %f569;
	@%p88 bra 	$L__BB0_126;
	st.shared.f32 	[%r40+48], %f632;
	st.shared.u32 	[%r39+48], %r264;
$L__BB0_126:
	setp.leu.f32 	%p89, %f145, %f30;
	@%p89 bra 	$L__BB0_129;
	ld.shared.f32 	%f570, [%r40+52];
	setp.geu.f32 	%p90, %f631, %f570;
	@%p90 bra 	$L__BB0_129;
	st.shared.f32 	[%r40+52], %f631;
	st.shared.u32 	[%r39+52], %r264;
$L__BB0_129:
	setp.leu.f32 	%p91, %f145, %f31;
	@%p91 bra 	$L__BB0_132;
	ld.shared.f32 	%f571, [%r40+56];
	setp.geu.f32 	%p92, %f630, %f571;
	@%p92 bra 	$L__BB0_132;
	st.shared.f32 	[%r40+56], %f630;
	st.shared.u32 	[%r39+56], %r264;
$L__BB0_132:
	setp.leu.f32 	%p93, %f145, %f32;
	@%p93 bra 	$L__BB0_135;
	ld.shared.f32 	%f572, [%r40+60];
	setp.geu.f32 	%p94, %f629, %f572;
	@%p94 bra 	$L__BB0_135;
	st.shared.f32 	[%r40+60], %f629;
	st.shared.u32 	[%r39+60], %r264;
$L__BB0_135:
	add.s32 	%r264, %r264, %r5;
	setp.lt.s32 	%p95, %r264, %r1;
	@%p95 bra 	$L__BB0_79;
$L__BB0_136:
	bar.sync 	0;
	@%p4 bra 	$L__BB0_208;
	and.b32  	%r55, %r5, 15;
	setp.lt.u32 	%p97, %r5, 16;
	mov.f32 	%f646, 0f7F7FF023;
	mov.b32 	%r302, 0;
	mov.u32 	%r274, %r162;
	@%p97 bra 	$L__BB0_172;
	and.b32  	%r302, %r5, 2032;
	and.b32  	%r235, %r5, -16;
	neg.s32 	%r272, %r235;
	shl.b32 	%r236, %r3, 2;
	add.s32 	%r237, %r236, 512;
	mov.u32 	%r238, _ZZ14cuda_delta_knnPfPjPKfS2_S2_S2_PKiE2sD;
	add.s32 	%r271, %r238, %r237;
	mov.u32 	%r239, _ZZ14cuda_delta_knnPfPjPKfS2_S2_S2_PKiE2sN;
	add.s32 	%r270, %r239, %r237;
	mov.f32 	%f646, 0f7F7FF023;
	mov.u32 	%r274, %r162;
$L__BB0_139:
	.pragma "nounroll";
	ld.shared.f32 	%f148, [%r271+-512];
	setp.geu.f32 	%p98, %f148, %f646;
	@%p98 bra 	$L__BB0_141;
	ld.shared.u32 	%r274, [%r270+-512];
	mov.f32 	%f646, %f148;
$L__BB0_141:
	ld.shared.f32 	%f150, [%r271+-448];
	setp.geu.f32 	%p99, %f150, %f646;
	@%p99 bra 	$L__BB0_143;
	ld.shared.u32 	%r274, [%r270+-448];
	mov.f32 	%f646, %f150;
$L__BB0_143:
	ld.shared.f32 	%f152, [%r271+-384];
	setp.geu.f32 	%p100, %f152, %f646;
	@%p100 bra 	$L__BB0_145;
	ld.shared.u32 	%r274, [%r270+-384];
	mov.f32 	%f646, %f152;
$L__BB0_145:
	ld.shared.f32 	%f154, [%r271+-320];
	setp.geu.f32 	%p101, %f154, %f646;
	@%p101 bra 	$L__BB0_147;
	ld.shared.u32 	%r274, [%r270+-320];
	mov.f32 	%f646, %f154;
$L__BB0_147:
	ld.shared.f32 	%f156, [%r271+-256];
	setp.geu.f32 	%p102, %f156, %f646;
	@%p102 bra 	$L__BB0_149;
	ld.shared.u32 	%r274, [%r270+-256];
	mov.f32 	%f646, %f156;
$L__BB0_149:
	ld.shared.f32 	%f158, [%r271+-192];
	setp.geu.f32 	%p103, %f158, %f646;
	@%p103 bra 	$L__BB0_151;
	ld.shared.u32 	%r274, [%r270+-192];
	mov.f32 	%f646, %f158;
$L__BB0_151:
	ld.shared.f32 	%f160, [%r271+-128];
	setp.geu.f32 	%p104, %f160, %f646;
	@%p104 bra 	$L__BB0_153;
	ld.shared.u32 	%r274, [%r270+-128];
	mov.f32 	%f646, %f160;
$L__BB0_153:
	ld.shared.f32 	%f162, [%r271+-64];
	setp.geu.f32 	%p105, %f162, %f646;
	@%p105 bra 	$L__BB0_155;
	ld.shared.u32 	%r274, [%r270+-64];
	mov.f32 	%f646, %f162;
$L__BB0_155:
	ld.shared.f32 	%f164, [%r271];
	setp.geu.f32 	%p106, %f164, %f646;
	@%p106 bra 	$L__BB0_157;
	ld.shared.u32 	%r274, [%r270];
	mov.f32 	%f646, %f164;
$L__BB0_157:
	ld.shared.f32 	%f166, [%r271+64];
	setp.geu.f32 	%p107, %f166, %f646;
	@%p107 bra 	$L__BB0_159;
	ld.shared.u32 	%r274, [%r270+64];
	mov.f32 	%f646, %f166;
$L__BB0_159:
	ld.shared.f32 	%f168, [%r271+128];
	setp.geu.f32 	%p108, %f168, %f646;
	@%p108 bra 	$L__BB0_161;
	ld.shared.u32 	%r274, [%r270+128];
	mov.f32 	%f646, %f168;
$L__BB0_161:
	ld.shared.f32 	%f170, [%r271+192];
	setp.geu.f32 	%p109, %f170, %f646;
	@%p109 bra 	$L__BB0_163;
	ld.shared.u32 	%r274, [%r270+192];
	mov.f32 	%f646, %f170;
$L__BB0_163:
	ld.shared.f32 	%f172, [%r271+256];
	setp.geu.f32 	%p110, %f172, %f646;
	@%p110 bra 	$L__BB0_165;
	ld.shared.u32 	%r274, [%r270+256];
	mov.f32 	%f646, %f172;
$L__BB0_165:
	ld.shared.f32 	%f174, [%r271+320];
	setp.geu.f32 	%p111, %f174, %f646;
	@%p111 bra 	$L__BB0_167;
	ld.shared.u32 	%r274, [%r270+320];
	mov.f32 	%f646, %f174;
$L__BB0_167:
	ld.shared.f32 	%f176, [%r271+384];
	setp.geu.f32 	%p112, %f176, %f646;
	@%p112 bra 	$L__BB0_169;
	ld.shared.u32 	%r274, [%r270+384];
	mov.f32 	%f646, %f176;
$L__BB0_169:
	ld.shared.f32 	%f178, [%r271+448];
	setp.geu.f32 	%p113, %f178, %f646;
	@%p113 bra 	$L__BB0_171;
	ld.shared.u32 	%r274, [%r270+448];
	mov.f32 	%f646, %f178;
$L__BB0_171:
	add.s32 	%r272, %r272, 16;
	add.s32 	%r271, %r271, 1024;
	add.s32 	%r270, %r270, 1024;
	setp.ne.s32 	%p114, %r272, 0;
	@%p114 bra 	$L__BB0_139;
$L__BB0_172:
	setp.eq.s32 	%p115, %r55, 0;
	@%p115 bra 	$L__BB0_207;
	shl.b32 	%r241, %r3, 2;
	mov.u32 	%r242, _ZZ14cuda_delta_knnPfPjPKfS2_S2_S2_PKiE2sD;
	add.s32 	%r102, %r242, %r241;
	mad.lo.s32 	%r103, %r3, -60, %r39;
	and.b32  	%r104, %r5, 7;
	setp.lt.u32 	%p116, %r55, 8;
	@%p116 bra 	$L__BB0_191;
	shl.b32 	%r243, %r302, 6;
	add.s32 	%r105, %r102, %r243;
	ld.shared.f32 	%f182, [%r105];
	setp.geu.f32 	%p117, %f182, %f646;
	add.s32 	%r106, %r103, %r243;
	@%p117 bra 	$L__BB0_176;
	ld.shared.u32 	%r274, [%r106];
	mov.f32 	%f646, %f182;
$L__BB0_176:
	ld.shared.f32 	%f184, [%r105+64];
	setp.geu.f32 	%p118, %f184, %f646;
	@%p118 bra 	$L__BB0_178;
	ld.shared.u32 	%r274, [%r106+64];
	mov.f32 	%f646, %f184;
$L__BB0_178:
	ld.shared.f32 	%f186, [%r105+128];
	setp.geu.f32 	%p119, %f186, %f646;
	@%p119 bra 	$L__BB0_180;
	ld.shared.u32 	%r274, [%r106+128];
	mov.f32 	%f646, %f186;
$L__BB0_180:
	ld.shared.f32 	%f188, [%r105+192];
	setp.geu.f32 	%p120, %f188, %f646;
	@%p120 bra 	$L__BB0_182;
	ld.shared.u32 	%r274, [%r106+192];
	mov.f32 	%f646, %f188;
$L__BB0_182:
	ld.shared.f32 	%f190, [%r105+256];
	setp.geu.f32 	%p121, %f190, %f646;
	@%p121 bra 	$L__BB0_184;
	ld.shared.u32 	%r274, [%r106+256];
	mov.f32 	%f646, %f190;
$L__BB0_184:
	ld.shared.f32 	%f192, [%r105+320];
	setp.geu.f32 	%p122, %f192, %f646;
	@%p122 bra 	$L__BB0_186;
	ld.shared.u32 	%r274, [%r106+320];
	mov.f32 	%f646, %f192;
$L__BB0_186:
	ld.shared.f32 	%f194, [%r105+384];
	setp.geu.f32 	%p123, %f194, %f646;
	@%p123 bra 	$L__BB0_188;
	ld.shared.u32 	%r274, [%r106+384];
	mov.f32 	%f646, %f194;
$L__BB0_188:
	ld.shared.f32 	%f196, [%r105+448];
	setp.geu.f32 	%p124, %f196, %f646;
	@%p124 bra 	$L__BB0_190;
	ld.shared.u32 	%r274, [%r106+448];
	mov.f32 	%f646, %f196;
$L__BB0_190:
	add.s32 	%r302, %r302, 8;
$L__BB0_191:
	setp.eq.s32 	%p125, %r104, 0;
	@%p125 bra 	$L__BB0_207;
	and.b32  	%r127, %r5, 3;
	setp.lt.u32 	%p126, %r104, 4;
	@%p126 bra 	$L__BB0_202;
	shl.b32 	%r245, %r302, 6;
	add.s32 	%r128, %r102, %r245;
	ld.shared.f32 	%f200, [%r128];
	setp.geu.f32 	%p127, %f200, %f646;
	add.s32 	%r129, %r103, %r245;
	@%p127 bra 	$L__BB0_195;
	ld.shared.u32 	%r274, [%r129];
	mov.f32 	%f646, %f200;
$L__BB0_195:
	ld.shared.f32 	%f202, [%r128+64];
	setp.geu.f32 	%p128, %f202, %f646;
	@%p128 bra 	$L__BB0_197;
	ld.shared.u32 	%r274, [%r129+64];
	mov.f32 	%f646, %f202;
$L__BB0_197:
	ld.shared.f32 	%f204, [%r128+128];
	setp.geu.f32 	%p129, %f204, %f646;
	@%p129 bra 	$L__BB0_199;
	ld.shared.u32 	%r274, [%r129+128];
	mov.f32 	%f646, %f204;
$L__BB0_199:
	ld.shared.f32 	%f206, [%r128+192];
	setp.geu.f32 	%p130, %f206, %f646;
	@%p130 bra 	$L__BB0_201;
	ld.shared.u32 	%r274, [%r129+192];
	mov.f32 	%f646, %f206;
$L__BB0_201:
	add.s32 	%r302, %r302, 4;
$L__BB0_202:
	setp.eq.s32 	%p131, %r127, 0;
	@%p131 bra 	$L__BB0_207;
	shl.b32 	%r246, %r302, 6;
	add.s32 	%r248, %r246, %r241;
	mov.u32 	%r249, _ZZ14cuda_delta_knnPfPjPKfS2_S2_S2_PKiE2sN;
	add.s32 	%r313, %r249, %r248;
	add.s32 	%r312, %r242, %r248;
	neg.s32 	%r311, %r127;
$L__BB0_204:
	.pragma "nounroll";
	ld.shared.f32 	%f211, [%r312];
	setp.geu.f32 	%p132, %f211, %f646;
	@%p132 bra 	$L__BB0_206;
	ld.shared.u32 	%r274, [%r313];
	mov.f32 	%f646, %f211;
$L__BB0_206:
	add.s32 	%r313, %r313, 64;
	add.s32 	%r312, %r312, 64;
	add.s32 	%r311, %r311, 1;
	setp.ne.s32 	%p133, %r311, 0;
	@%p133 bra 	$L__BB0_204;
$L__BB0_207:
	ld.param.u64 	%rd50, [_Z14cuda_delta_knnPfPjPKfS2_S2_S2_PKi_param_1];
	ld.param.u64 	%rd49, [_Z14cuda_delta_knnPfPjPKfS2_S2_S2_PKi_param_0];
	setp.lt.f32 	%p134, %f646, 0f00000000;
	neg.f32 	%f578, %f646;
	selp.f32 	%f579, %f578, %f646, %p134;
	sqrt.rn.f32 	%f580, %f579;
	cvta.to.global.u64 	%rd44, %rd49;
	mul.wide.s32 	%rd45, %r162, 4;
	add.s64 	%rd46, %rd44, %rd45;
	st.global.f32 	[%rd46], %f580;
	add.s32 	%r251, %r274, 1;
	cvta.to.global.u64 	%rd47, %rd50;
	add.s64 	%rd48, %rd47, %rd45;
	st.global.u32 	[%rd48], %r251;
$L__BB0_208:
	ret;

}


// ===== COMPILED SASS (sm_100) =====

	.target	sm_100

	.elftype	@"ET_EXEC"


//--------------------- .note.nv.tkinfo           --------------------------
	.section	.note.nv.tkinfo,"",@"SHT_NOTE"
	.sectionflags	@"SHF_NOTE_NV_TKINFO"
	.tkinfo
        /*0018*/ 	.word	0x00000002
        /*0030*/ 	.string	""
        /*0030*/ 	.string	"ptxas"
        /*0030*/ 	.string	"Cuda compilation tools, release 13.0, V13.0.88"
        /*0030*/ 	.string	"Build cuda_13.0.r13.0/compiler.36424714_0"
        /*0030*/ 	.string	"-arch sm_100 -m 64 "



//--------------------- .note.nv.cuinfo           --------------------------
	.section	.note.nv.cuinfo,"",@"SHT_NOTE"
	.sectionflags	@"SHF_NOTE_NV_CUINFO"
        /*0018*/ 	.short	0x0002
        /*001a*/ 	.short	0x0064
        /*001c*/ 	.short	0x0082
	.zero		2


//--------------------- .nv.info                  --------------------------
	.section	.nv.info,"",@"SHT_CUDA_INFO"
	.align	4


	//----- nvinfo : EIATTR_REGCOUNT
	.align		4
        /*0000*/ 	.byte	0x04, 0x2f
        /*0002*/ 	.short	(.L_1 - .L_0)
	.align		4
.L_0:
        /*0004*/ 	.word	index@(_Z14cuda_delta_knnPfPjPKfS2_S2_S2_PKi)
        /*0008*/ 	.word	0x0000003a


	//----- nvinfo : EIATTR_FRAME_SIZE
	.align		4
.L_1:
        /*000c*/ 	.byte	0x04, 0x11
        /*000e*/ 	.short	(.L_3 - .L_2)
	.align		4
.L_2:
        /*0010*/ 	.word	index@($__internal_0_$__cuda_sm20_sqrt_rn_f32_slowpath)
        /*0014*/ 	.word	0x00000000


	//----- nvinfo : EIATTR_FRAME_SIZE
	.align		4
.L_3:
        /*0018*/ 	.byte	0x04, 0x11
        /*001a*/ 	.short	(.L_5 - .L_4)
	.align		4
.L_4:
        /*001c*/ 	.word	index@(_Z14cuda_delta_knnPfPjPKfS2_S2_S2_PKi)
        /*0020*/ 	.word	0x00000000


	//----- nvinfo : EIATTR_MIN_STACK_SIZE
	.align		4
.L_5:
        /*0024*/ 	.byte	0x04, 0x12
        /*0026*/ 	.short	(.L_7 - .L_6)
	.align		4
.L_6:
        /*0028*/ 	.word	index@(_Z14cuda_delta_knnPfPjPKfS2_S2_S2_PKi)
        /*002c*/ 	.word	0x00000000
.L_7:


//--------------------- .nv.compat                --------------------------
	.section	.nv.compat,"",@"SHT_CUDA_COMPAT_INFO"
	.align	4
        /*0000*/ 	.byte	0x02, 0x09, 0x00, 0x00, 0x02, 0x02, 0x01, 0x00, 0x02, 0x05, 0x05, 0x00, 0x03, 0x07, 0x01, 0x01
        /*0010*/ 	.byte	0x02, 0x03, 0x00, 0x00, 0x02, 0x06, 0x01, 0x00, 0x04, 0x0b, 0x08, 0x00, 0x01, 0x00, 0x00, 0x00
        /*0020*/ 	.byte	0x00, 0x00, 0x00, 0x00


//--------------------- .nv.info._Z14cuda_delta_knnPfPjPKfS2_S2_S2_PKi --------------------------
	.section	.nv.info._Z14cuda_delta_knnPfPjPKfS2_S2_S2_PKi,"",@"SHT_CUDA_INFO"
	.sectionflags	@""
	.align	4


	//----- nvinfo : EIATTR_CUDA_API_VERSION
	.align		4
        /*0000*/ 	.byte	0x04, 0x37
        /*0002*/ 	.short	(.L_9 - .L_8)
.L_8:
        /*0004*/ 	.word	0x00000082


	//----- nvinfo : EIATTR_KPARAM_INFO
	.align		4
.L_9:
        /*0008*/ 	.byte	0x04, 0x17
        /*000a*/ 	.short	(.L_11 - .L_10)
.L_10:
        /*000c*/ 	.word	0x00000000
        /*0010*/ 	.short	0x0006
        /*0012*/ 	.short	0x0030
        /*0014*/ 	.byte	0x00, 0xf5, 0x21, 0x00


	//----- nvinfo : EIATTR_KPARAM_INFO
	.align		4
.L_11:
        /*0018*/ 	.byte	0x04, 0x17
        /*001a*/ 	.short	(.L_13 - .L_12)
.L_12:
        /*001c*/ 	.word	0x00000000
        /*0020*/ 	.short	0x0005
        /*0022*/ 	.short	0x0028
        /*0024*/ 	.byte	0x00, 0xf5, 0x21, 0x00


	//----- nvinfo : EIATTR_KPARAM_INFO
	.align		4
.L_13:
        /*0028*/ 	.byte	0x04, 0x17
        /*002a*/ 	.short	(.L_15 - .L_14)
.L_14:
        /*002c*/ 	.word	0x00000000
        /*0030*/ 	.short	0x0004
        /*0032*/ 	.short	0x0020
        /*0034*/ 	.byte	0x00, 0xf5, 0x21, 0x00


	//----- nvinfo : EIATTR_KPARAM_INFO
	.align		4
.L_15:
        /*0038*/ 	.byte	0x04, 0x17
        /*003a*/ 	.short	(.L_17 - .L_16)
.L_16:
        /*003c*/ 	.word	0x00000000
        /*0040*/ 	.short	0x0003
        /*0042*/ 	.short	0x0018
        /*0044*/ 	.byte	0x00, 0xf5, 0x21, 0x00


	//----- nvinfo : EIATTR_KPARAM_INFO
	.align		4
.L_17:
        /*0048*/ 	.byte	0x04, 0x17
        /*004a*/ 	.short	(.L_19 - .L_18)
.L_18:
        /*004c*/ 	.word	0x00000000
        /*0050*/ 	.short	0x0002
        /*0052*/ 	.short	0x0010
        /*0054*/ 	.byte	0x00, 0xf5, 0x21, 0x00


	//----- nvinfo : EIATTR_KPARAM_INFO
	.align		4
.L_19:
        /*0058*/ 	.byte	0x04, 0x17
        /*005a*/ 	.short	(.L_21 - .L_20)
.L_20:
        /*005c*/ 	.word	0x00000000
        /*0060*/ 	.short	0x0001
        /*0062*/ 	.short	0x0008
        /*0064*/ 	.byte	0x00, 0xf5, 0x21, 0x00


	//----- nvinfo : EIATTR_KPARAM_INFO
	.align		4
.L_21:
        /*0068*/ 	.byte	0x04, 0x17
        /*006a*/ 	.short	(.L_23 - .L_22)
.L_22:
        /*006c*/ 	.word	0x00000000
        /*0070*/ 	.short	0x0000
        /*0072*/ 	.short	0x0000
        /*0074*/ 	.byte	0x00, 0xf5, 0x21, 0x00


	//----- nvinfo : EIATTR_SPARSE_MMA_MASK
	.align		4
.L_23:
        /*0078*/ 	.byte	0x03, 0x50
        /*007a*/ 	.short	0x0000


	//----- nvinfo : EIATTR_MAXREG_COUNT
	.align		4
        /*007c*/ 	.byte	0x03, 0x1b
        /*007e*/ 	.short	0x00ff


	//----- nvinfo : EIATTR_NUM_BARRIERS
	.align		4
        /*0080*/ 	.byte	0x02, 0x4c
        /*0082*/ 	.byte	0x01
	.zero		1


	//----- nvinfo : EIATTR_MERCURY_ISA_VERSION
	.align		4
        /*0084*/ 	.byte	0x03, 0x5f
        /*0086*/ 	.short	0x0101


	//----- nvinfo : EIATTR_VRC_CTA_INIT_COUNT
	.align		4
        /*0088*/ 	.byte	0x02, 0x4a
	.zero		1
	.zero		1


	//----- nvinfo : EIATTR_EXIT_INSTR_OFFSETS
	.align		4
        /*008c*/ 	.byte	0x04, 0x1c
        /*008e*/ 	.short	(.L_25 - .L_24)


	//   ....[0]....
.L_24:
        /*0090*/ 	.word	0x000033b0


	//   ....[1]....
        /*0094*/ 	.word	0x00004090


	//----- nvinfo : EIATTR_CRS_STACK_SIZE
	.align		4
.L_25:
        /*0098*/ 	.byte	0x04, 0x1e
        /*009a*/ 	.short	(.L_27 - .L_26)
.L_26:
        /*009c*/ 	.word	0x00000000


	//----- nvinfo : EIATTR_CBANK_PARAM_SIZE
	.align		4
.L_27:
        /*00a0*/ 	.byte	0x03, 0x19
        /*00a2*/ 	.short	0x0038


	//----- nvinfo : EIATTR_PARAM_CBANK
	.align		4
        /*00a4*/ 	.byte	0x04, 0x0a
        /*00a6*/ 	.short	(.L_29 - .L_28)
	.align		4
.L_28:
        /*00a8*/ 	.word	index@(.nv.constant0._Z14cuda_delta_knnPfPjPKfS2_S2_S2_PKi)
        /*00ac*/ 	.short	0x0380
        /*00ae*/ 	.short	0x0038


	//----- nvinfo : EIATTR_SW_WAR
	.align		4
.L_29:
        /*00b0*/ 	.byte	0x04, 0x36
        /*00b2*/ 	.short	(.L_31 - .L_30)
.L_30:
        /*00b4*/ 	.word	0x00000008
.L_31:


//--------------------- .nv.callgraph             --------------------------
	.section	.nv.callgraph,"",@"SHT_CUDA_CALLGRAPH"
	.align	4
	.sectionentsize	8
	.align		4
        /*0000*/ 	.word	0x00000000
	.align		4
        /*0004*/ 	.word	0xffffffff
	.align		4
        /*0008*/ 	.word	0x00000000
	.align		4
        /*000c*/ 	.word	0xfffffffe
	.align		4
        /*0010*/ 	.word	0x00000000
	.align		4
        /*0014*/ 	.word	0xfffffffd
	.align		4
        /*0018*/ 	.word	0x00000000
	.align		4
        /*001c*/ 	.word	0xfffffffc


//--------------------- .text._Z14cuda_delta_knnPfPjPKfS2_S2_S2_PKi --------------------------
	.section	.text._Z14cuda_delta_knnPfPjPKfS2_S2_S2_PKi,"ax",@progbits
	.align	128
        .global         _Z14cuda_delta_knnPfPjPKfS2_S2_S2_PKi
        .type           _Z14cuda_delta_knnPfPjPKfS2_S2_S2_PKi,@function
        .size           _Z14cuda_delta_knnPfPjPKfS2_S2_S2_PKi,(.L_x_97 - _Z14cuda_delta_knnPfPjPKfS2_S2_S2_PKi)
        .other          _Z14cuda_delta_knnPfPjPKfS2_S2_S2_PKi,@"STO_CUDA_ENTRY STV_DEFAULT"
_Z14cuda_delta_knnPfPjPKfS2_S2_S2_PKi:
.text._Z14cuda_delta_knnPfPjPKfS2_S2_S2_PKi:
[----:B------:R-:W-:Y:S08]  /*0000*/  LDC R1, c[0x0][0x37c] ;  /* 0x0000df00ff017b82 */ /* 0x000ff00000000800 */
[----:B------:R-:W0:Y:S01]  /*0010*/  LDC.64 R4, c[0x0][0x3b0] ;  /* 0x0000ec00ff047b82 */ /* 0x000e220000000a00 */
[----:B------:R-:W0:Y:S02]  /*0020*/  LDCU.64 UR10, c[0x0][0x358] ;  /* 0x00006b00ff0a77ac */ /* 0x000e240008000a00 */
[----:B0-----:R-:W2:Y:S04]  /*0030*/  LDG.E R7, desc[UR10][R4.64+0x4] ;  /* 0x0000040a04077981 */ /* 0x001ea8000c1e1900 */
[----:B------:R-:W3:Y:S01]  /*0040*/  LDG.E R6, desc[UR10][R4.64+0x8] ;  /* 0x0000080a04067981 */ /* 0x000ee2000c1e1900 */
[----:B------:R-:W0:Y:S01]  /*0050*/  S2R R2, SR_CTAID.Y ;  /* 0x0000000000027919 */ /* 0x000e220000002600 */
[----:B------:R-:W0:Y:S01]  /*0060*/  S2UR UR4, SR_CTAID.X ;  /* 0x00000000000479c3 */ /* 0x000e220000002500 */
[----:B------:R-:W1:Y:S07]  /*0070*/  S2R R3, SR_TID.X ;  /* 0x0000000000037919 */ /* 0x000e6e0000002100 */
[----:B------:R-:W0:Y:S08]  /*0080*/  LDC R9, c[0x0][0x370] ;  /* 0x0000dc00ff097b82 */ /* 0x000e300000000800 */
[----:B------:R-:W4:Y:S01]  /*0090*/  S2UR UR12, SR_CgaCtaId ;  /* 0x00000000000c79c3 */ /* 0x000f220000008800 */
[----:B------:R-:W-:Y:S01]  /*00a0*/  UMOV UR9, 0x400 ;  /* 0x0000040000097882 */ /* 0x000fe20000000000 */
[----:B------:R4:W5:Y:S01]  /*00b0*/  LDG.E R0, desc[UR10][R4.64] ;  /* 0x0000000a04007981 */ /* 0x000962000c1e1900 */
[----:B------:R-:W0:Y:S01]  /*00c0*/  LDCU UR5, c[0x0][0x360] ;  /* 0x00006c00ff0577ac */ /* 0x000e220008000800 */
[----:B------:R-:W-:Y:S01]  /*00d0*/  BSSY.RECONVERGENT B0, `(.L_x_0) ;  /* 0x00000bf000007945 */ /* 0x000fe20003800200 */
[----:B0-----:R-:W-:Y:S01]  /*00e0*/  IMAD R2, R2, R9, UR4 ;  /* 0x0000000402027e24 */ /* 0x001fe2000f8e0209 */
[----:B------:R-:W-:-:S04]  /*00f0*/  UIADD3 UR4, UPT, UPT, UR9, 0xf40, URZ ;  /* 0x00000f4009047890 */ /* 0x000fc8000fffe0ff */
[----:B-1----:R-:W-:Y:S01]  /*0100*/  LEA R2, R2, R3, 0x4 ;  /* 0x0000000302027211 */ /* 0x002fe200078e20ff */
[----:B----4-:R-:W-:-:S06]  /*0110*/  ULEA UR4, UR12, UR4, 0x18 ;  /* 0x000000040c047291 */ /* 0x010fcc000f8ec0ff */
[----:B------:R-:W-:Y:S02]  /*0120*/  LEA R4, R3, UR4, 0x2 ;  /* 0x0000000403047c11 */ /* 0x000fe4000f8e10ff */
[----:B--2---:R-:W-:-:S04]  /*0130*/  ISETP.GE.AND P0, PT, R2, R7, PT ;  /* 0x000000070200720c */ /* 0x004fc80003f06270 */
[----:B------:R-:W-:Y:S02]  /*0140*/  ISETP.LT.U32.AND P0, PT, R3, 0x10, !P0 ;  /* 0x000000100300780c */ /* 0x000fe40004701070 */
[----:B---3--:R-:W-:-:S11]  /*0150*/  R2UR UR8, R6 ;  /* 0x00000000060872ca */ /* 0x008fd600000e0000 */
[----:B------:R-:W-:Y:S05]  /*0160*/  @!P0 BRA `(.L_x_1) ;  /* 0x0000000800d48947 */ /* 0x000fea0003800000 */
[----:B------:R-:W-:-:S09]  /*0170*/  UISETP.GE.AND UP0, UPT, UR8, 0x1, UPT ;  /* 0x000000010800788c */ /* 0x000fd2000bf06270 */
[----:B------:R-:W-:Y:S05]  /*0180*/  BRA.U !UP0, `(.L_x_2) ;  /* 0x0000000508a87547 */ /* 0x000fea000b800000 */
[----:B------:R-:W-:Y:S01]  /*0190*/  UISETP.GE.U32.AND UP0, UPT, UR8, 0x10, UPT ;  /* 0x000000100800788c */ /* 0x000fe2000bf06070 */
[----:B------:R-:W-:Y:S01]  /*01a0*/  HFMA2 R7, -RZ, RZ, 0, 0 ;  /* 0x00000000ff077431 */ /* 0x000fe200000001ff */
[----:B------:R-:W-:Y:S01]  /*01b0*/  ULEA UR4, UR12, UR9, 0x18 ;  /* 0x000000090c047291 */ /* 0x000fe2000f8ec0ff */
[----:B------:R-:W-:Y:S01]  /*01c0*/  IMAD R5, R2, UR8, RZ ;  /* 0x0000000802057c24 */ /* 0x000fe2000f8e02ff */
[----:B------:R-:W-:-:S04]  /*01d0*/  ULOP3.LUT UR6, UR8, 0xf, URZ, 0xc0, !UPT ;  /* 0x0000000f08067892 */ /* 0x000fc8000f8ec0ff */
[----:B------:R-:W-:Y:S01]  /*01e0*/  LEA R6, R3, UR4, 0x2 ;  /* 0x0000000403067c11 */ /* 0x000fe2000f8e10ff */
[----:B------:R-:W-:Y:S01]  /*01f0*/  UISETP.NE.AND UP1, UPT, UR6, URZ, UPT ;  /* 0x000000ff0600728c */ /* 0x000fe2000bf25270 */
[----:B------:R-:W-:Y:S10]  /*0200*/  BRA.U !UP0, `(.L_x_3) ;  /* 0x0000000108a87547 */ /* 0x000ff4000b800000 */
[----:B------:R-:W-:Y:S01]  /*0210*/  ULOP3.LUT UR4, UR8, 0x7ffffff0, URZ, 0xc0, !UPT ;  /* 0x7ffffff008047892 */ /* 0x000fe2000f8ec0ff */
[----:B------:R-:W-:-:S05]  /*0220*/  MOV R10, RZ ;  /* 0x000000ff000a7202 */ /* 0x000fca0000000f00 */
[----:B------:R-:W-:-:S07]  /*0230*/  MOV R7, UR4 ;  /* 0x0000000400077c02 */ /* 0x000fce0008000f00 */
.L_x_4:
[----:B0-----:R-:W0:Y:S01]  /*0240*/  LDC.64 R8, c[0x0][0x398] ;  /* 0x0000e600ff087b82 */ /* 0x001e220000000a00 */
[----:B------:R-:W-:-:S05]  /*0250*/  IADD3 R11, PT, PT, R5, R10, RZ ;  /* 0x0000000a050b7210 */ /* 0x000fca0007ffe0ff */
[----:B0-----:R-:W-:-:S05]  /*0260*/  IMAD.WIDE R8, R11, 0x4, R8 ;  /* 0x000000040b087825 */ /* 0x001fca00078e0208 */
[----:B------:R-:W2:Y:S04]  /*0270*/  LDG.E R11, desc[UR10][R8.64] ;  /* 0x0000000a080b7981 */ /* 0x000ea8000c1e1900 */
[----:B------:R-:W3:Y:S04]  /*0280*/  LDG.E R13, desc[UR10][R8.64+0x4] ;  /* 0x0000040a080d7981 */ /* 0x000ee8000c1e1900 */
[----:B------:R-:W4:Y:S04]  /*0290*/  LDG.E R15, desc[UR10][R8.64+0x8] ;  /* 0x0000080a080f7981 */ /* 0x000f28000c1e1900 */
        /* <DEDUP_REMOVED lines=12> */
[----:B------:R-:W4:Y:S01]  /*0360*/  LDG.E R41, desc[UR10][R8.64+0x3c] ;  /* 0x00003c0a08297981 */ /* 0x000f22000c1e1900 */
[----:B------:R-:W-:-:S02]  /*0370*/  LEA R12, R10, R6, 0x6 ;  /* 0x000000060a0c7211 */ /* 0x000fc400078e30ff */
[----:B------:R-:W-:-:S04]  /*0380*/  IADD3 R10, PT, PT, R10, 0x10, RZ ;  /* 0x000000100a0a7810 */ /* 0x000fc80007ffe0ff */
[----:B------:R-:W-:Y:S01]  /*0390*/  ISETP.NE.AND P1, PT, R10, R7, PT ;  /* 0x000000070a00720c */ /* 0x000fe20003f25270 */
[----:B--2---:R0:W-:Y:S04]  /*03a0*/  STS [R12], R11 ;  /* 0x0000000b0c007388 */ /* 0x0041e80000000800 */
[----:B---3--:R0:W-:Y:S04]  /*03b0*/  STS [R12+0x40], R13 ;  /* 0x0000400d0c007388 */ /* 0x0081e80000000800 */
[----:B----4-:R0:W-:Y:S04]  /*03c0*/  STS [R12+0x80], R15 ;  /* 0x0000800f0c007388 */ /* 0x0101e80000000800 */
[----:B------:R0:W-:Y:S04]  /*03d0*/  STS [R12+0xc0], R17 ;  /* 0x0000c0110c007388 */ /* 0x0001e80000000800 */
        /* <DEDUP_REMOVED lines=11> */
[----:B------:R0:W-:Y:S01]  /*0490*/  STS [R12+0x3c0], R41 ;  /* 0x0003c0290c007388 */ /* 0x0001e20000000800 */
[----:B------:R-:W-:Y:S05]  /*04a0*/  @P1 BRA `(.L_x_4) ;  /* 0xfffffffc00641947 */ /* 0x000fea000383ffff */
.L_x_3:
[----:B------:R-:W-:Y:S05]  /*04b0*/  BRA.U !UP1, `(.L_x_2) ;  /* 0x0000000109dc7547 */ /* 0x000fea000b800000 */
[----:B------:R-:W-:Y:S02]  /*04c0*/  UISETP.GE.U32.AND UP0, UPT, UR6, 0x8, UPT ;  /* 0x000000080600788c */ /* 0x000fe4000bf06070 */
[----:B------:R-:W-:-:S04]  /*04d0*/  ULOP3.LUT UR4, UR8, 0x7, URZ, 0xc0, !UPT ;  /* 0x0000000708047892 */ /* 0x000fc8000f8ec0ff */
[----:B------:R-:W-:-:S03]  /*04e0*/  UISETP.NE.AND UP1, UPT, UR4, URZ, UPT ;  /* 0x000000ff0400728c */ /* 0x000fc6000bf25270 */
[----:B------:R-:W-:Y:S08]  /*04f0*/  BRA.U !UP0, `(.L_x_5) ;  /* 0x0000000108547547 */ /* 0x000ff0000b800000 */
[----:B------:R-:W1:Y:S01]  /*0500*/  LDC.64 R8, c[0x0][0x398] ;  /* 0x0000e600ff087b82 */ /* 0x000e620000000a00 */
[----:B0-----:R-:W-:-:S05]  /*0510*/  IADD3 R11, PT, PT, R5, R7, RZ ;  /* 0x00000007050b7210 */ /* 0x001fca0007ffe0ff */
[----:B-1----:R-:W-:-:S05]  /*0520*/  IMAD.WIDE R8, R11, 0x4, R8 ;  /* 0x000000040b087825 */ /* 0x002fca00078e0208 */
[----:B------:R-:W2:Y:S04]  /*0530*/  LDG.E R10, desc[UR10][R8.64] ;  /* 0x0000000a080a7981 */ /* 0x000ea8000c1e1900 */
[----:B------:R-:W3:Y:S04]  /*0540*/  LDG.E R12, desc[UR10][R8.64+0x4] ;  /* 0x0000040a080c7981 */ /* 0x000ee8000c1e1900 */
[----:B------:R-:W4:Y:S04]  /*0550*/  LDG.E R14, desc[UR10][R8.64+0x8] ;  /* 0x0000080a080e7981 */ /* 0x000f28000c1e1900 */
[----:B------:R-:W4:Y:S04]  /*0560*/  LDG.E R16, desc[UR10][R8.64+0xc] ;  /* 0x00000c0a08107981 */ /* 0x000f28000c1e1900 */
[----:B------:R-:W4:Y:S04]  /*0570*/  LDG.E R18, desc[UR10][R8.64+0x10] ;  /* 0x0000100a08127981 */ /* 0x000f28000c1e1900 */
[----:B------:R-:W4:Y:S04]  /*0580*/  LDG.E R20, desc[UR10][R8.64+0x14] ;  /* 0x0000140a08147981 */ /* 0x000f28000c1e1900 */
[----:B------:R-:W4:Y:S04]  /*0590*/  LDG.E R22, desc[UR10][R8.64+0x18] ;  /* 0x0000180a08167981 */ /* 0x000f28000c1e1900 */
[----:B------:R-:W4:Y:S01]  /*05a0*/  LDG.E R24, desc[UR10][R8.64+0x1c] ;  /* 0x00001c0a08187981 */ /* 0x000f22000c1e1900 */
[----:B------:R-:W-:-:S02]  /*05b0*/  LEA R11, R7, R6, 0x6 ;  /* 0x00000006070b7211 */ /* 0x000fc400078e30ff */
[----:B------:R-:W-:-:S03]  /*05c0*/  IADD3 R7, PT, PT, R7, 0x8, RZ ;  /* 0x0000000807077810 */ /* 0x000fc60007ffe0ff */
[----:B--2---:R1:W-:Y:S04]  /*05d0*/  STS [R11], R10 ;  /* 0x0000000a0b007388 */ /* 0x0043e80000000800 */
[----:B---3--:R1:W-:Y:S04]  /*05e0*/  STS [R11+0x40], R12 ;  /* 0x0000400c0b007388 */ /* 0x0083e80000000800 */
[----:B----4-:R1:W-:Y:S04]  /*05f0*/  STS [R11+0x80], R14 ;  /* 0x0000800e0b007388 */ /* 0x0103e80000000800 */
[----:B------:R1:W-:Y:S04]  /*0600*/  STS [R11+0xc0], R16 ;  /* 0x0000c0100b007388 */ /* 0x0003e80000000800 */
[----:B------:R1:W-:Y:S04]  /*0610*/  STS [R11+0x100], R18 ;  /* 0x000100120b007388 */ /* 0x0003e80000000800 */
[----:B------:R1:W-:Y:S04]  /*0620*/  STS [R11+0x140], R20 ;  /* 0x000140140b007388 */ /* 0x0003e80000000800 */
[----:B------:R1:W-:Y:S04]  /*0630*/  STS [R11+0x180], R22 ;  /* 0x000180160b007388 */ /* 0x0003e80000000800 */
[----:B------:R1:W-:Y:S02]  /*0640*/  STS [R11+0x1c0], R24 ;  /* 0x0001c0180b007388 */ /* 0x0003e40000000800 */
.L_x_5:
[----:B------:R-:W-:Y:S05]  /*0650*/  BRA.U !UP1, `(.L_x_2) ;  /* 0x0000000109747547 */ /* 0x000fea000b800000 */
[----:B------:R-:W-:Y:S02]  /*0660*/  UISETP.GE.U32.AND UP0, UPT, UR4, 0x4, UPT ;  /* 0x000000040400788c */ /* 0x000fe4000bf06070 */
[----:B------:R-:W-:-:S04]  /*0670*/  ULOP3.LUT UR6, UR8, 0x3, URZ, 0xc0, !UPT ;  /* 0x0000000308067892 */ /* 0x000fc8000f8ec0ff */
[----:B------:R-:W-:-:S03]  /*0680*/  UISETP.NE.AND UP1, UPT, UR6, URZ, UPT ;  /* 0x000000ff0600728c */ /* 0x000fc6000bf25270 */
[----:B------:R-:W-:Y:S08]  /*0690*/  BRA.U !UP0, `(.L_x_6) ;  /* 0x0000000108347547 */ /* 0x000ff0000b800000 */
[----:B------:R-:W2:Y:S01]  /*06a0*/  LDC.64 R8, c[0x0][0x398] ;  /* 0x0000e600ff087b82 */ /* 0x000ea20000000a00 */
[----:B01----:R-:W-:-:S05]  /*06b0*/  IADD3 R11, PT, PT, R5, R7, RZ ;  /* 0x00000007050b7210 */ /* 0x003fca0007ffe0ff */
[----:B--2---:R-:W-:-:S05]  /*06c0*/  IMAD.WIDE R8, R11, 0x4, R8 ;  /* 0x000000040b087825 */ /* 0x004fca00078e0208 */
[----:B------:R-:W2:Y:S04]  /*06d0*/  LDG.E R10, desc[UR10][R8.64] ;  /* 0x0000000a080a7981 */ /* 0x000ea8000c1e1900 */
[----:B------:R-:W3:Y:S04]  /*06e0*/  LDG.E R12, desc[UR10][R8.64+0x4] ;  /* 0x0000040a080c7981 */ /* 0x000ee8000c1e1900 */
[----:B------:R-:W4:Y:S04]  /*06f0*/  LDG.E R14, desc[UR10][R8.64+0x8] ;  /* 0x0000080a080e7981 */ /* 0x000f28000c1e1900 */
[----:B------:R-:W4:Y:S01]  /*0700*/  LDG.E R16, desc[UR10][R8.64+0xc] ;  /* 0x00000c0a08107981 */ /* 0x000f22000c1e1900 */
[----:B------:R-:W-:-:S02]  /*0710*/  LEA R11, R7, R6, 0x6 ;  /* 0x00000006070b7211 */ /* 0x000fc400078e30ff */
[----:B------:R-:W-:-:S03]  /*0720*/  IADD3 R7, PT, PT, R7, 0x4, RZ ;  /* 0x0000000407077810 */ /* 0x000fc60007ffe0ff */
[----:B--2---:R2:W-:Y:S04]  /*0730*/  STS [R11], R10 ;  /* 0x0000000a0b007388 */ /* 0x0045e80000000800 */
[----:B---3--:R2:W-:Y:S04]  /*0740*/  STS [R11+0x40], R12 ;  /* 0x0000400c0b007388 */ /* 0x0085e80000000800 */
[----:B----4-:R2:W-:Y:S04]  /*0750*/  STS [R11+0x80], R14 ;  /* 0x0000800e0b007388 */ /* 0x0105e80000000800 */
[----:B------:R2:W-:Y:S02]  /*0760*/  STS [R11+0xc0], R16 ;  /* 0x0000c0100b007388 */ /* 0x0005e40000000800 */
.L_x_6:
[----:B------:R-:W-:Y:S05]  /*0770*/  BRA.U !UP1, `(.L_x_2) ;  /* 0x00000001092c7547 */ /* 0x000fea000b800000 */
[----:B012---:R-:W0:Y:S01]  /*0780*/  LDC.64 R10, c[0x0][0x398] ;  /* 0x0000e600ff0a7b82 */ /* 0x007e220000000a00 */
[----:B------:R-:W-:-:S05]  /*0790*/  UMOV UR4, URZ ;  /* 0x000000ff00047c82 */ /* 0x000fca0008000000 */
.L_x_7:
[----:B------:R-:W-:-:S05]  /*07a0*/  IADD3 R9, PT, PT, R5, R7, RZ ;  /* 0x0000000705097210 */ /* 0x000fca0007ffe0ff */
[----:B0--3--:R-:W-:-:S06]  /*07b0*/  IMAD.WIDE R8, R9, 0x4, R10 ;  /* 0x0000000409087825 */ /* 0x009fcc00078e020a */
[----:B------:R-:W2:Y:S01]  /*07c0*/  LDG.E R8, desc[UR10][R8.64] ;  /* 0x0000000a08087981 */ /* 0x000ea2000c1e1900 */
[C---:B------:R-:W-:Y:S01]  /*07d0*/  LEA R13, R7.reuse, R6, 0x6 ;  /* 0x00000006070d7211 */ /* 0x040fe200078e30ff */
[----:B------:R-:W-:Y:S01]  /*07e0*/  UIADD3 UR4, UPT, UPT, UR4, 0x1, URZ ;  /* 0x0000000104047890 */ /* 0x000fe2000fffe0ff */
[----:B------:R-:W-:-:S03]  /*07f0*/  IADD3 R7, PT, PT, R7, 0x1, RZ ;  /* 0x0000000107077810 */ /* 0x000fc60007ffe0ff */
[----:B------:R-:W-:Y:S01]  /*0800*/  UISETP.NE.AND UP0, UPT, UR4, UR6, UPT ;  /* 0x000000060400728c */ /* 0x000fe2000bf05270 */
[----:B--2---:R3:W-:Y:S08]  /*0810*/  STS [R13], R8 ;  /* 0x000000080d007388 */ /* 0x0047f00000000800 */
[----:B------:R-:W-:Y:S05]  /*0820*/  BRA.U UP0, `(.L_x_7) ;  /* 0xfffffffd00dc7547 */ /* 0x000fea000b83ffff */
.L_x_2:
[----:B------:R-:W4:Y:S02]  /*0830*/  LDC.64 R6, c[0x0][0x3a8] ;  /* 0x0000ea00ff067b82 */ /* 0x000f240000000a00 */
[----:B----4-:R-:W-:-:S06]  /*0840*/  IMAD.WIDE R6, R2, 0x4, R6 ;  /* 0x0000000402067825 */ /* 0x010fcc00078e0206 */
[----:B------:R-:W4:Y:S01]  /*0850*/  LDG.E R6, desc[UR10][R6.64] ;  /* 0x0000000a06067981 */ /* 0x000f22000c1e1900 */
[----:B------:R-:W-:Y:S01]  /*0860*/  UIADD3 UR4, UPT, UPT, UR9, 0xf00, URZ ;  /* 0x00000f0009047890 */ /* 0x000fe2000fffe0ff */
[----:B------:R-:W-:Y:S01]  /*0870*/  HFMA2 R9, -RZ, RZ, 0, 0 ;  /* 0x00000000ff097431 */ /* 0x000fe200000001ff */
[----:B------:R-:W-:Y:S02]  /*0880*/  UISETP.GE.U32.AND UP0, UPT, UR5, 0x10, UPT ;  /* 0x000000100500788c */ /* 0x000fe4000bf06070 */
[----:B------:R-:W-:-:S06]  /*0890*/  ULEA UR4, UR12, UR4, 0x18 ;  /* 0x000000040c047291 */ /* 0x000fcc000f8ec0ff */
[----:B------:R-:W-:Y:S01]  /*08a0*/  LEA R5, R3, UR4, 0x2 ;  /* 0x0000000403057c11 */ /* 0x000fe2000f8e10ff */
[----:B------:R-:W-:-:S04]  /*08b0*/  ULOP3.LUT UR4, UR5, 0xf, URZ, 0xc0, !UPT ;  /* 0x0000000f05047892 */ /* 0x000fc8000f8ec0ff */
[----:B------:R-:W-:Y:S01]  /*08c0*/  UISETP.NE.AND UP1, UPT, UR4, URZ, UPT ;  /* 0x000000ff0400728c */ /* 0x000fe2000bf25270 */
[----:B----4-:R4:W-:Y:S01]  /*08d0*/  STS [R5], R6 ;  /* 0x0000000605007388 */ /* 0x0109e20000000800 */
[----:B------:R-:W-:Y:S09]  /*08e0*/  BRA.U !UP0, `(.L_x_8) ;  /* 0x0000000108607547 */ /* 0x000ff2000b800000 */
[----:B------:R-:W-:Y:S01]  /*08f0*/  ULOP3.LUT UR6, UR5, 0x7f0, URZ, 0xc0, !UPT ;  /* 0x000007f005067892 */ /* 0x000fe2000f8ec0ff */
[----:B----4-:R-:W-:Y:S02]  /*0900*/  MOV R5, RZ ;  /* 0x000000ff00057202 */ /* 0x010fe40000000f00 */
[----:B------:R-:W-:-:S03]  /*0910*/  MOV R7, 0x7f7ff023 ;  /* 0x7f7ff02300077802 */ /* 0x000fc60000000f00 */
[----:B------:R-:W-:-:S07]  /*0920*/  MOV R9, UR6 ;  /* 0x0000000600097c02 */ /* 0x000fce0008000f00 */
.L_x_9:
[C---:B----4-:R-:W-:Y:S02]  /*0930*/  LEA R6, R5.reuse, R4, 0x6 ;  /* 0x0000000405067211 */ /* 0x050fe400078e30ff */
[----:B------:R-:W-:-:S03]  /*0940*/  IADD3 R5, PT, PT, R5, 0x10, RZ ;  /* 0x0000001005057810 */ /* 0x000fc60007ffe0ff */
[----:B------:R4:W-:Y:S01]  /*0950*/  STS [R6], R7 ;  /* 0x0000000706007388 */ /* 0x0009e20000000800 */
[----:B------:R-:W-:-:S03]  /*0960*/  ISETP.NE.AND P1, PT, R5, R9, PT ;  /* 0x000000090500720c */ /* 0x000fc60003f25270 */
        /* <DEDUP_REMOVED lines=16> */
.L_x_8:
[----:B------:R-:W-:Y:S05]  /*0a70*/  BRA.U !UP1, `(.L_x_1) ;  /* 0x0000000109907547 */ /* 0x000fea000b800000 */
[----:B------:R-:W-:Y:S02]  /*0a80*/  UISETP.GE.U32.AND UP0, UPT, UR4, 0x8, UPT ;  /* 0x000000080400788c */ /* 0x000fe4000bf06070 */
[----:B------:R-:W-:-:S04]  /*0a90*/  ULOP3.LUT UR6, UR5, 0x7, URZ, 0xc0, !UPT ;  /* 0x0000000705067892 */ /* 0x000fc8000f8ec0ff */
[----:B------:R-:W-:-:S03]  /*0aa0*/  UISETP.NE.AND UP1, UPT, UR6, URZ, UPT ;  /* 0x000000ff0600728c */ /* 0x000fc6000bf25270 */
[----:B------:R-:W-:Y:S08]  /*0ab0*/  BRA.U !UP0, `(.L_x_10) ;  /* 0x00000001082c7547 */ /* 0x000ff0000b800000 */
[C---:B----4-:R-:W-:Y:S02]  /*0ac0*/  LEA R5, R9.reuse, R4, 0x6 ;  /* 0x0000000409057211 */ /* 0x050fe400078e30ff */
[----:B------:R-:W-:Y:S02]  /*0ad0*/  MOV R6, 0x7f7ff023 ;  /* 0x7f7ff02300067802 */ /* 0x000fe40000000f00 */
[----:B------:R-:W-:-:S03]  /*0ae0*/  IADD3 R9, PT, PT, R9, 0x8, RZ ;  /* 0x0000000809097810 */ /* 0x000fc60007ffe0ff */
[----:B------:R4:W-:Y:S04]  /*0af0*/  STS [R5], R6 ;  /* 0x0000000605007388 */ /* 0x0009e80000000800 */
[----:B------:R4:W-:Y:S04]  /*0b00*/  STS [R5+0x40], R6 ;  /* 0x0000400605007388 */ /* 0x0009e80000000800 */
[----:B------:R4:W-:Y:S04]  /*0b10*/  STS [R5+0x80], R6 ;  /* 0x0000800605007388 */ /* 0x0009e80000000800 */
[----:B------:R4:W-:Y:S04]  /*0b20*/  STS [R5+0xc0], R6 ;  /* 0x0000c00605007388 */ /* 0x0009e80000000800 */
[----:B------:R4:W-:Y:S04]  /*0b30*/  STS [R5+0x100], R6 ;  /* 0x0001000605007388 */ /* 0x0009e80000000800 */
[----:B------:R4:W-:Y:S04]  /*0b40*/  STS [R5+0x140], R6 ;  /* 0x0001400605007388 */ /* 0x0009e80000000800 */
[----:B------:R4:W-:Y:S04]  /*0b50*/  STS [R5+0x180], R6 ;  /* 0x0001800605007388 */ /* 0x0009e80000000800 */
[----:B------:R4:W-:Y:S02]  /*0b60*/  STS [R5+0x1c0], R6 ;  /* 0x0001c00605007388 */ /* 0x0009e40000000800 */
.L_x_10:
        /* <DEDUP_REMOVED lines=11> */
[----:B------:R4:W-:Y:S02]  /*0c20*/  STS [R5+0xc0], R6 ;  /* 0x0000c00605007388 */ /* 0x0009e40000000800 */
.L_x_11:
[----:B------:R-:W-:Y:S05]  /*0c30*/  BRA.U !UP1, `(.L_x_1) ;  /* 0x0000000109207547 */ /* 0x000fea000b800000 */
[----:B----4-:R-:W-:Y:S01]  /*0c40*/  MOV R6, 0x7f7ff023 ;  /* 0x7f7ff02300067802 */ /* 0x010fe20000000f00 */
[----:B------:R-:W-:-:S06]  /*0c50*/  UMOV UR4, URZ ;  /* 0x000000ff00047c82 */ /* 0x000fcc0008000000 */
.L_x_12:
[C---:B------:R-:W-:Y:S01]  /*0c60*/  LEA R5, R9.reuse, R4, 0x6 ;  /* 0x0000000409057211 */ /* 0x040fe200078e30ff */
[----:B------:R-:W-:Y:S01]  /*0c70*/  UIADD3 UR4, UPT, UPT, UR4, 0x1, URZ ;  /* 0x0000000104047890 */ /* 0x000fe2000fffe0ff */
[----:B------:R-:W-:-:S03]  /*0c80*/  IADD3 R9, PT, PT, R9, 0x1, RZ ;  /* 0x0000000109097810 */ /* 0x000fc60007ffe0ff */
[----:B------:R4:W-:Y:S01]  /*0c90*/  STS [R5], R6 ;  /* 0x0000000605007388 */ /* 0x0009e20000000800 */
[----:B------:R-:W-:-:S09]  /*0ca0*/  UISETP.NE.AND UP0, UPT, UR4, UR7, UPT ;  /* 0x000000070400728c */ /* 0x000fd2000bf05270 */
[----:B----4-:R-:W-:Y:S05]  /*0cb0*/  BRA.U UP0, `(.L_x_12) ;  /* 0xfffffffd00e87547 */ /* 0x010fea000b83ffff */
.L_x_1:
[----:B------:R-:W-:Y:S05]  /*0cc0*/  BSYNC.RECONVERGENT B0 ;  /* 0x0000000000007941 */ /* 0x000fea0003800200 */
.L_x_0:
[----:B------:R-:W-:Y:S01]  /*0cd0*/  BAR.SYNC.DEFER_BLOCKING 0x0 ;  /* 0x0000000000007b1d */ /* 0x000fe20000010000 */
[----:B-----5:R-:W-:Y:S01]  /*0ce0*/  ISETP.GE.AND P1, PT, R3, R0, PT ;  /* 0x000000000300720c */ /* 0x020fe20003f26270 */
[----:B------:R-:W-:-:S04]  /*0cf0*/  UIADD3 UR4, UPT, UPT, UR9, 0x2f40, URZ ;  /* 0x00002f4009047890 */ /* 0x000fc8000fffe0ff */
[----:B------:R-:W-:Y:S01]  /*0d00*/  ULEA UR4, UR12, UR4, 0x18 ;  /* 0x000000040c047291 */ /* 0x000fe2000f8ec0ff */
[----:B------:R-:W-:Y:S05]  /*0d10*/  BSSY.RECONVERGENT B0, `(.L_x_13) ;  /* 0x0000268000007945 */ /* 0x000fea0003800200 */
[----:B-1----:R-:W-:Y:S02]  /*0d20*/  LEA R22, R3, UR4, 0x6 ;  /* 0x0000000403167c11 */ /* 0x002fe4000f8e30ff */
[----:B------:R-:W-:Y:S05]  /*0d30*/  @P1 BRA `(.L_x_14) ;  /* 0x0000002400941947 */ /* 0x000fea0003800000 */
[----:B------:R-:W-:Y:S01]  /*0d40*/  UISETP.GT.AND UP0, UPT, UR8, URZ, UPT ;  /* 0x000000ff0800728c */ /* 0x000fe2000bf04270 */
[----:B0-----:R-:W-:-:S08]  /*0d50*/  IMAD R23, R3, 0x3c, R4 ;  /* 0x0000003c03177824 */ /* 0x001fd000078e0204 */
[----:B------:R-:W-:Y:S05]  /*0d60*/  BRA.U UP0, `(.L_x_15) ;  /* 0x0000000900307547 */ /* 0x000fea000b800000 */
[----:B------:R-:W-:-:S09]  /*0d70*/  ULEA UR4, UR12, UR9, 0x18 ;  /* 0x000000090c047291 */ /* 0x000fd2000f8ec0ff */
[----:B--2---:R-:W0:Y:S04]  /*0d80*/  LDS.128 R16, [UR4+0xf00] ;  /* 0x000f0004ff107984 */ /* 0x004e280008000c00 */
[----:B---3--:R-:W1:Y:S04]  /*0d90*/  LDS.128 R12, [UR4+0xf10] ;  /* 0x000f1004ff0c7984 */ /* 0x008e680008000c00 */
[----:B------:R-:W2:Y:S04]  /*0da0*/  LDS.128 R8, [UR4+0xf20] ;  /* 0x000f2004ff087984 */ /* 0x000ea80008000c00 */
[----:B----4-:R-:W3:Y:S02]  /*0db0*/  LDS.128 R4, [UR4+0xf30] ;  /* 0x000f3004ff047984 */ /* 0x010ee40008000c00 */
.L_x_48:
[----:B------:R-:W4:Y:S02]  /*0dc0*/  LDC.64 R20, c[0x0][0x3a0] ;  /* 0x0000e800ff147b82 */ /* 0x000f240000000a00 */
[----:B----4-:R-:W-:-:S06]  /*0dd0*/  IMAD.WIDE.U32 R20, R3, 0x4, R20 ;  /* 0x0000000403147825 */ /* 0x010fcc00078e0014 */
[----:B------:R-:W0:Y:S01]  /*0de0*/  LDG.E R20, desc[UR10][R20.64] ;  /* 0x0000000a14147981 */ /* 0x000e22000c1e1900 */
[----:B------:R-:W-:Y:S01]  /*0df0*/  BSSY.RECONVERGENT B1, `(.L_x_16) ;  /* 0x000000c000017945 */ /* 0x000fe20003800200 */
[C---:B0-----:R-:W-:Y:S02]  /*0e00*/  FSETP.GT.AND P5, PT, R20.reuse, R16, PT ;  /* 0x000000101400720b */ /* 0x041fe40003fa4000 */
[C---:B------:R-:W-:Y:S02]  /*0e10*/  FSETP.GT.AND P4, PT, R20.reuse, R17, PT ;  /* 0x000000111400720b */ /* 0x040fe40003f84000 */
[C---:B------:R-:W-:Y:S02]  /*0e20*/  FSETP.GT.AND P3, PT, R20.reuse, R18, PT ;  /* 0x000000121400720b */ /* 0x040fe40003f64000 */
[C---:B------:R-:W-:Y:S02]  /*0e30*/  FSETP.GT.AND P2, PT, R20.reuse, R19, PT ;  /* 0x000000131400720b */ /* 0x040fe40003f44000 */
[----:B-1----:R-:W-:-:S02]  /*0e40*/  FSETP.GT.AND P1, PT, R20, R12, PT ;  /* 0x0000000c1400720b */ /* 0x002fc40003f24000 */
[----:B------:R-:W-:-:S03]  /*0e50*/  FSETP.GT.AND P6, PT, R20, R13, PT ;  /* 0x0000000d1400720b */ /* 0x000fc60003fc4000 */
[----:B------:R-:W-:Y:S10]  /*0e60*/  @!P5 BRA `(.L_x_17) ;  /* 0x000000000010d947 */ /* 0x000ff40003800000 */
[----:B------:R-:W0:Y:S02]  /*0e70*/  LDS R21, [R23] ;  /* 0x0000000017157984 */ /* 0x000e240000000800 */
[----:B0-----:R-:W-:-:S13]  /*0e80*/  FSETP.GT.AND P5, PT, R21, RZ, PT ;  /* 0x000000ff1500720b */ /* 0x001fda0003fa4000 */
[----:B------:R0:W-:Y:S04]  /*0e90*/  @P5 STS [R23], RZ ;  /* 0x000000ff17005388 */ /* 0x0001e80000000800 */
[----:B------:R0:W-:Y:S02]  /*0ea0*/  @P5 STS [R22], R3 ;  /* 0x0000000316005388 */ /* 0x0001e40000000800 */
.L_x_17:
[----:B------:R-:W-:Y:S05]  /*0eb0*/  BSYNC.RECONVERGENT B1 ;  /* 0x0000000000017941 */ /* 0x000fea0003800200 */
.L_x_16:
[----:B------:R-:W-:Y:S01]  /*0ec0*/  BSSY.RECONVERGENT B1, `(.L_x_18) ;  /* 0x0000007000017945 */ /* 0x000fe20003800200 */
[----:B------:R-:W-:-:S03]  /*0ed0*/  FSETP.GT.AND P5, PT, R20, R14, PT ;  /* 0x0000000e1400720b */ /* 0x000fc60003fa4000 */
[----:B------:R-:W-:Y:S10]  /*0ee0*/  @!P4 BRA `(.L_x_19) ;  /* 0x000000000010c947 */ /* 0x000ff40003800000 */
[----:B------:R-:W1:Y:S02]  /*0ef0*/  LDS R21, [R23+0x4] ;  /* 0x0000040017157984 */ /* 0x000e640000000800 */
[----:B-1----:R-:W-:-:S13]  /*0f00*/  FSETP.GT.AND P4, PT, R21, RZ, PT ;  /* 0x000000ff1500720b */ /* 0x002fda0003f84000 */
[----:B------:R1:W-:Y:S04]  /*0f10*/  @P4 STS [R23+0x4], RZ ;  /* 0x000004ff17004388 */ /* 0x0003e80000000800 */
[----:B------:R1:W-:Y:S02]  /*0f20*/  @P4 STS [R22+0x4], R3 ;  /* 0x0000040316004388 */ /* 0x0003e40000000800 */
.L_x_19:
[----:B------:R-:W-:Y:S05]  /*0f30*/  BSYNC.RECONVERGENT B1 ;  /* 0x0000000000017941 */ /* 0x000fea0003800200 */
.L_x_18:
[----:B------:R-:W-:Y:S01]  /*0f40*/  BSSY.RECONVERGENT B1, `(.L_x_20) ;  /* 0x0000007000017945 */ /* 0x000fe20003800200 */
[----:B------:R-:W-:-:S03]  /*0f50*/  FSETP.GT.AND P4, PT, R20, R15, PT ;  /* 0x0000000f1400720b */ /* 0x000fc60003f84000 */
[----:B------:R-:W-:Y:S10]  /*0f60*/  @!P3 BRA `(.L_x_21) ;  /* 0x000000000010b947 */ /* 0x000ff40003800000 */
[----:B------:R-:W4:Y:S02]  /*0f70*/  LDS R21, [R23+0x8] ;  /* 0x0000080017157984 */ /* 0x000f240000000800 */
[----:B----4-:R-:W-:-:S13]  /*0f80*/  FSETP.GT.AND P3, PT, R21, RZ, PT ;  /* 0x000000ff1500720b */ /* 0x010fda0003f64000 */
[----:B------:R4:W-:Y:S04]  /*0f90*/  @P3 STS [R23+0x8], RZ ;  /* 0x000008ff17003388 */ /* 0x0009e80000000800 */
[----:B------:R4:W-:Y:S02]  /*0fa0*/  @P3 STS [R22+0x8], R3 ;  /* 0x0000080316003388 */ /* 0x0009e40000000800 */
.L_x_21:
[----:B------:R-:W-:Y:S05]  /*0fb0*/  BSYNC.RECONVERGENT B1 ;  /* 0x0000000000017941 */ /* 0x000fea0003800200 */
.L_x_20:
[----:B------:R-:W-:Y:S01]  /*0fc0*/  BSSY.RECONVERGENT B1, `(.L_x_22) ;  /* 0x0000007000017945 */ /* 0x000fe20003800200 */
[----:B--2---:R-:W-:-:S03]  /*0fd0*/  FSETP.GT.AND P3, PT, R20, R8, PT ;  /* 0x000000081400720b */ /* 0x004fc60003f64000 */
[----:B------:R-:W-:Y:S10]  /*0fe0*/  @!P2 BRA `(.L_x_23) ;  /* 0x000000000010a947 */ /* 0x000ff40003800000 */
[----:B------:R-:W2:Y:S02]  /*0ff0*/  LDS R21, [R23+0xc] ;  /* 0x00000c0017157984 */ /* 0x000ea40000000800 */
[----:B--2---:R-:W-:-:S13]  /*1000*/  FSETP.GT.AND P2, PT, R21, RZ, PT ;  /* 0x000000ff1500720b */ /* 0x004fda0003f44000 */
[----:B------:R2:W-:Y:S04]  /*1010*/  @P2 STS [R23+0xc], RZ ;  /* 0x00000cff17002388 */ /* 0x0005e80000000800 */
[----:B------:R2:W-:Y:S02]  /*1020*/  @P2 STS [R22+0xc], R3 ;  /* 0x00000c0316002388 */ /* 0x0005e40000000800 */
.L_x_23:
[----:B------:R-:W-:Y:S05]  /*1030*/  BSYNC.RECONVERGENT B1 ;  /* 0x0000000000017941 */ /* 0x000fea0003800200 */
.L_x_22:
[----:B------:R-:W-:Y:S01]  /*1040*/  BSSY.RECONVERGENT B1, `(.L_x_24) ;  /* 0x0000007000017945 */ /* 0x000fe20003800200 */
[----:B------:R-:W-:-:S03]  /*1050*/  FSETP.GT.AND P2, PT, R20, R9, PT ;  /* 0x000000091400720b */ /* 0x000fc60003f44000 */
[----:B------:R-:W-:Y:S10]  /*1060*/  @!P1 BRA `(.L_x_25) ;  /* 0x0000000000109947 */ /* 0x000ff40003800000 */
[----:B------:R-:W5:Y:S02]  /*1070*/  LDS R21, [R23+0x10] ;  /* 0x0000100017157984 */ /* 0x000f640000000800 */
[----:B-----5:R-:W-:-:S13]  /*1080*/  FSETP.GT.AND P1, PT, R21, RZ, PT ;  /* 0x000000ff1500720b */ /* 0x020fda0003f24000 */
[----:B------:R0:W-:Y:S04]  /*1090*/  @P1 STS [R23+0x10], RZ ;  /* 0x000010ff17001388 */ /* 0x0001e80000000800 */
[----:B------:R0:W-:Y:S02]  /*10a0*/  @P1 STS [R22+0x10], R3 ;  /* 0x0000100316001388 */ /* 0x0001e40000000800 */
.L_x_25:
[----:B------:R-:W-:Y:S05]  /*10b0*/  BSYNC.RECONVERGENT B1 ;  /* 0x0000000000017941 */ /* 0x000fea0003800200 */
.L_x_24:
[----:B------:R-:W-:Y:S01]  /*10c0*/  BSSY.RECONVERGENT B1, `(.L_x_26) ;  /* 0x0000007000017945 */ /* 0x000fe20003800200 */
[----:B------:R-:W-:-:S03]  /*10d0*/  FSETP.GT.AND P1, PT, R20, R10, PT ;  /* 0x0000000a1400720b */ /* 0x000fc60003f24000 */
[----:B------:R-:W-:Y:S10]  /*10e0*/  @!P6 BRA `(.L_x_27) ;  /* 0x000000000010e947 */ /* 0x000ff40003800000 */
[----:B------:R-:W5:Y:S02]  /*10f0*/  LDS R21, [R23+0x14] ;  /* 0x0000140017157984 */ /* 0x000f640000000800 */
[----:B-----5:R-:W-:-:S13]  /*1100*/  FSETP.GT.AND P6, PT, R21, RZ, PT ;  /* 0x000000ff1500720b */ /* 0x020fda0003fc4000 */
[----:B------:R0:W-:Y:S04]  /*1110*/  @P6 STS [R23+0x14], RZ ;  /* 0x000014ff17006388 */ /* 0x0001e80000000800 */
[----:B------:R0:W-:Y:S02]  /*1120*/  @P6 STS [R22+0x14], R3 ;  /* 0x0000140316006388 */ /* 0x0001e40000000800 */
.L_x_27:
[----:B------:R-:W-:Y:S05]  /*1130*/  BSYNC.RECONVERGENT B1 ;  /* 0x0000000000017941 */ /* 0x000fea0003800200 */
.L_x_26:
[----:B------:R-:W-:Y:S01]  /*1140*/  BSSY.RECONVERGENT B1, `(.L_x_28) ;  /* 0x0000007000017945 */ /* 0x000fe20003800200 */
[----:B------:R-:W-:-:S03]  /*1150*/  FSETP.GT.AND P6, PT, R20, R11, PT ;  /* 0x0000000b1400720b */ /* 0x000fc60003fc4000 */
[----:B------:R-:W-:Y:S10]  /*1160*/  @!P5 BRA `(.L_x_29) ;  /* 0x000000000010d947 */ /* 0x000ff40003800000 */
[----:B------:R-:W5:Y:S02]  /*1170*/  LDS R21, [R23+0x18] ;  /* 0x0000180017157984 */ /* 0x000f640000000800 */
[----:B-----5:R-:W-:-:S13]  /*1180*/  FSETP.GT.AND P5, PT, R21, RZ, PT ;  /* 0x000000ff1500720b */ /* 0x020fda0003fa4000 */
[----:B------:R0:W-:Y:S04]  /*1190*/  @P5 STS [R23+0x18], RZ ;  /* 0x000018ff17005388 */ /* 0x0001e80000000800 */
[----:B------:R0:W-:Y:S02]  /*11a0*/  @P5 STS [R22+0x18], R3 ;  /* 0x0000180316005388 */ /* 0x0001e40000000800 */
.L_x_29:
[----:B------:R-:W-:Y:S05]  /*11b0*/  BSYNC.RECONVERGENT B1 ;  /* 0x0000000000017941 */ /* 0x000fea0003800200 */
.L_x_28:
[----:B------:R-:W-:Y:S01]  /*11c0*/  BSSY.RECONVERGENT B1, `(.L_x_30) ;  /* 0x0000007000017945 */ /* 0x000fe20003800200 */
[----:B---3--:R-:W-:-:S03]  /*11d0*/  FSETP.GT.AND P5, PT, R20, R4, PT ;  /* 0x000000041400720b */ /* 0x008fc60003fa4000 */
[----:B------:R-:W-:Y:S10]  /*11e0*/  @!P4 BRA `(.L_x_31) ;  /* 0x000000000010c947 */ /* 0x000ff40003800000 */
[----:B------:R-:W3:Y:S02]  /*11f0*/  LDS R21, [R23+0x1c] ;  /* 0x00001c0017157984 */ /* 0x000ee40000000800 */
[----:B---3--:R-:W-:-:S13]  /*1200*/  FSETP.GT.AND P4, PT, R21, RZ, PT ;  /* 0x000000ff1500720b */ /* 0x008fda0003f84000 */
[----:B------:R3:W-:Y:S04]  /*1210*/  @P4 STS [R23+0x1c], RZ ;  /* 0x00001cff17004388 */ /* 0x0007e80000000800 */
[----:B------:R3:W-:Y:S02]  /*1220*/  @P4 STS [R22+0x1c], R3 ;  /* 0x00001c0316004388 */ /* 0x0007e40000000800 */
.L_x_31:
[----:B------:R-:W-:Y:S05]  /*1230*/  BSYNC.RECONVERGENT B1 ;  /* 0x0000000000017941 */ /* 0x000fea0003800200 */
.L_x_30:
[----:B------:R-:W-:Y:S01]  /*1240*/  BSSY.RECONVERGENT B1, `(.L_x_32) ;  /* 0x0000007000017945 */ /* 0x000fe20003800200 */
[----:B------:R-:W-:-:S03]  /*1250*/  FSETP.GT.AND P4, PT, R20, R5, PT ;  /* 0x000000051400720b */ /* 0x000fc60003f84000 */
[----:B------:R-:W-:Y:S10]  /*1260*/  @!P3 BRA `(.L_x_33) ;  /* 0x000000000010b947 */ /* 0x000ff40003800000 */
[----:B------:R-:W5:Y:S02]  /*1270*/  LDS R21, [R23+0x20] ;  /* 0x0000200017157984 */ /* 0x000f640000000800 */
[----:B-----5:R-:W-:-:S13]  /*1280*/  FSETP.GT.AND P3, PT, R21, RZ, PT ;  /* 0x000000ff1500720b */ /* 0x020fda0003f64000 */
[----:B------:R0:W-:Y:S04]  /*1290*/  @P3 STS [R23+0x20], RZ ;  /* 0x000020ff17003388 */ /* 0x0001e80000000800 */
[----:B------:R0:W-:Y:S02]  /*12a0*/  @P3 STS [R22+0x20], R3 ;  /* 0x0000200316003388 */ /* 0x0001e40000000800 */
.L_x_33:
[----:B------:R-:W-:Y:S05]  /*12b0*/  BSYNC.RECONVERGENT B1 ;  /* 0x0000000000017941 */ /* 0x000fea0003800200 */
.L_x_32:
[----:B------:R-:W-:Y:S01]  /*12c0*/  BSSY.RECONVERGENT B1, `(.L_x_34) ;  /* 0x0000007000017945 */ /* 0x000fe20003800200 */
[----:B------:R-:W-:-:S03]  /*12d0*/  FSETP.GT.AND P3, PT, R20, R6, PT ;  /* 0x000000061400720b */ /* 0x000fc60003f64000 */
[----:B------:R-:W-:Y:S10]  /*12e0*/  @!P2 BRA `(.L_x_35) ;  /* 0x000000000010a947 */ /* 0x000ff40003800000 */
[----:B------:R-:W5:Y:S02]  /*12f0*/  LDS R21, [R23+0x24] ;  /* 0x0000240017157984 */ /* 0x000f640000000800 */
[----:B-----5:R-:W-:-:S13]  /*1300*/  FSETP.GT.AND P2, PT, R21, RZ, PT ;  /* 0x000000ff1500720b */ /* 0x020fda0003f44000 */
[----:B------:R0:W-:Y:S04]  /*1310*/  @P2 STS [R23+0x24], RZ ;  /* 0x000024ff17002388 */ /* 0x0001e80000000800 */
[----:B------:R0:W-:Y:S02]  /*1320*/  @P2 STS [R22+0x24], R3 ;  /* 0x0000240316002388 */ /* 0x0001e40000000800 */
.L_x_35:
[----:B------:R-:W-:Y:S05]  /*1330*/  BSYNC.RECONVERGENT B1 ;  /* 0x0000000000017941 */ /* 0x000fea0003800200 */
.L_x_34:
[----:B------:R-:W-:Y:S01]  /*1340*/  BSSY.RECONVERGENT B1, `(.L_x_36) ;  /* 0x0000007000017945 */ /* 0x000fe20003800200 */
[----:B------:R-:W-:-:S03]  /*1350*/  FSETP.GT.AND P2, PT, R20, R7, PT ;  /* 0x000000071400720b */ /* 0x000fc60003f44000 */
[----:B------:R-:W-:Y:S10]  /*1360*/  @!P1 BRA `(.L_x_37) ;  /* 0x0000000000109947 */ /* 0x000ff40003800000 */
[----:B------:R-:W5:Y:S02]  /*1370*/  LDS R20, [R23+0x28] ;  /* 0x0000280017147984 */ /* 0x000f640000000800 */
[----:B-----5:R-:W-:-:S13]  /*1380*/  FSETP.GT.AND P1, PT, R20, RZ, PT ;  /* 0x000000ff1400720b */ /* 0x020fda0003f24000 */
[----:B------:R0:W-:Y:S04]  /*1390*/  @P1 STS [R23+0x28], RZ ;  /* 0x000028ff17001388 */ /* 0x0001e80000000800 */
[----:B------:R0:W-:Y:S02]  /*13a0*/  @P1 STS [R22+0x28], R3 ;  /* 0x0000280316001388 */ /* 0x0001e40000000800 */
.L_x_37:
[----:B------:R-:W-:Y:S05]  /*13b0*/  BSYNC.RECONVERGENT B1 ;  /* 0x0000000000017941 */ /* 0x000fea0003800200 */
.L_x_36:
[----:B------:R-:W-:Y:S04]  /*13c0*/  BSSY.RECONVERGENT B1, `(.L_x_38) ;  /* 0x0000006000017945 */ /* 0x000fe80003800200 */
[----:B------:R-:W-:Y:S05]  /*13d0*/  @!P6 BRA `(.L_x_39) ;  /* 0x000000000010e947 */ /* 0x000fea0003800000 */
[----:B------:R-:W5:Y:S02]  /*13e0*/  LDS R20, [R23+0x2c] ;  /* 0x00002c0017147984 */ /* 0x000f640000000800 */
[----:B-----5:R-:W-:-:S13]  /*13f0*/  FSETP.GT.AND P1, PT, R20, RZ, PT ;  /* 0x000000ff1400720b */ /* 0x020fda0003f24000 */
[----:B------:R0:W-:Y:S04]  /*1400*/  @P1 STS [R23+0x2c], RZ ;  /* 0x00002cff17001388 */ /* 0x0001e80000000800 */
[----:B------:R0:W-:Y:S02]  /*1410*/  @P1 STS [R22+0x2c], R3 ;  /* 0x00002c0316001388 */ /* 0x0001e40000000800 */
.L_x_39:
[----:B------:R-:W-:Y:S05]  /*1420*/  BSYNC.RECONVERGENT B1 ;  /* 0x0000000000017941 */ /* 0x000fea0003800200 */
.L_x_38:
[----:B------:R-:W-:Y:S04]  /*1430*/  BSSY.RECONVERGENT B1, `(.L_x_40) ;  /* 0x0000006000017945 */ /* 0x000fe80003800200 */
[----:B------:R-:W-:Y:S05]  /*1440*/  @!P5 BRA `(.L_x_41) ;  /* 0x000000000010d947 */ /* 0x000fea0003800000 */
[----:B------:R-:W5:Y:S02]  /*1450*/  LDS R20, [R23+0x30] ;  /* 0x0000300017147984 */ /* 0x000f640000000800 */
[----:B-----5:R-:W-:-:S13]  /*1460*/  FSETP.GT.AND P1, PT, R20, RZ, PT ;  /* 0x000000ff1400720b */ /* 0x020fda0003f24000 */
[----:B------:R0:W-:Y:S04]  /*1470*/  @P1 STS [R23+0x30], RZ ;  /* 0x000030ff17001388 */ /* 0x0001e80000000800 */
[----:B------:R0:W-:Y:S02]  /*1480*/  @P1 STS [R22+0x30], R3 ;  /* 0x0000300316001388 */ /* 0x0001e40000000800 */
.L_x_41:
[----:B------:R-:W-:Y:S05]  /*1490*/  BSYNC.RECONVERGENT B1 ;  /* 0x0000000000017941 */ /* 0x000fea0003800200 */
.L_x_40:
[----:B------:R-:W-:Y:S04]  /*14a0*/  BSSY.RECONVERGENT B1, `(.L_x_42) ;  /* 0x0000006000017945 */ /* 0x000fe80003800200 */
[----:B------:R-:W-:Y:S05]  /*14b0*/  @!P4 BRA `(.L_x_43) ;  /* 0x000000000010c947 */ /* 0x000fea0003800000 */
[----:B------:R-:W5:Y:S02]  /*14c0*/  LDS R20, [R23+0x34] ;  /* 0x0000340017147984 */ /* 0x000f640000000800 */
[----:B-----5:R-:W-:-:S13]  /*14d0*/  FSETP.GT.AND P1, PT, R20, RZ, PT ;  /* 0x000000ff1400720b */ /* 0x020fda0003f24000 */
[----:B------:R0:W-:Y:S04]  /*14e0*/  @P1 STS [R23+0x34], RZ ;  /* 0x000034ff17001388 */ /* 0x0001e80000000800 */
[----:B------:R0:W-:Y:S02]  /*14f0*/  @P1 STS [R22+0x34], R3 ;  /* 0x0000340316001388 */ /* 0x0001e40000000800 */
.L_x_43:
[----:B------:R-:W-:Y:S05]  /*1500*/  BSYNC.RECONVERGENT B1 ;  /* 0x0000000000017941 */ /* 0x000fea0003800200 */
.L_x_42:
[----:B------:R-:W-:Y:S04]  /*1510*/  BSSY.RECONVERGENT B1, `(.L_x_44) ;  /* 0x0000006000017945 */ /* 0x000fe80003800200 */
[----:B------:R-:W-:Y:S05]  /*1520*/  @!P3 BRA `(.L_x_45) ;  /* 0x000000000010b947 */ /* 0x000fea0003800000 */
[----:B------:R-:W5:Y:S02]  /*1530*/  LDS R20, [R23+0x38] ;  /* 0x0000380017147984 */ /* 0x000f640000000800 */
[----:B-----5:R-:W-:-:S13]  /*1540*/  FSETP.GT.AND P1, PT, R20, RZ, PT ;  /* 0x000000ff1400720b */ /* 0x020fda0003f24000 */
[----:B------:R0:W-:Y:S04]  /*1550*/  @P1 STS [R23+0x38], RZ ;  /* 0x000038ff17001388 */ /* 0x0001e80000000800 */
[----:B------:R0:W-:Y:S02]  /*1560*/  @P1 STS [R22+0x38], R3 ;  /* 0x0000380316001388 */ /* 0x0001e40000000800 */
.L_x_45:
[----:B------:R-:W-:Y:S05]  /*1570*/  BSYNC.RECONVERGENT B1 ;  /* 0x0000000000017941 */ /* 0x000fea0003800200 */
.L_x_44:
[----:B------:R-:W-:Y:S04]  /*1580*/  BSSY.RECONVERGENT B1, `(.L_x_46) ;  /* 0x0000006000017945 */ /* 0x000fe80003800200 */
[----:B------:R-:W-:Y:S05]  /*1590*/  @!P2 BRA `(.L_x_47) ;  /* 0x000000000010a947 */ /* 0x000fea0003800000 */
[----:B------:R-:W5:Y:S02]  /*15a0*/  LDS R20, [R23+0x3c] ;  /* 0x00003c0017147984 */ /* 0x000f640000000800 */
[----:B-----5:R-:W-:-:S13]  /*15b0*/  FSETP.GT.AND P1, PT, R20, RZ, PT ;  /* 0x000000ff1400720b */ /* 0x020fda0003f24000 */
[----:B------:R0:W-:Y:S04]  /*15c0*/  @P1 STS [R23+0x3c], RZ ;  /* 0x00003cff17001388 */ /* 0x0001e80000000800 */
[----:B------:R0:W-:Y:S02]  /*15d0*/  @P1 STS [R22+0x3c], R3 ;  /* 0x00003c0316001388 */ /* 0x0001e40000000800 */
.L_x_47:
[----:B------:R-:W-:Y:S05]  /*15e0*/  BSYNC.RECONVERGENT B1 ;  /* 0x0000000000017941 */ /* 0x000fea0003800200 */
.L_x_46:
[----:B01234-:R-:W-:-:S04]  /*15f0*/  IADD3 R3, PT, PT, R3, UR5, RZ ;  /* 0x0000000503037c10 */ /* 0x01ffc8000fffe0ff */
[----:B------:R-:W-:-:S13]  /*1600*/  ISETP.GE.AND P1, PT, R3, R0, PT ;  /* 0x000000000300720c */ /* 0x000fda0003f26270 */
[----:B------:R-:W-:Y:S05]  /*1610*/  @!P1 BRA `(.L_x_48) ;  /* 0xfffffff400e89947 */ /* 0x000fea000383ffff */
[----:B------:R-:W-:Y:S05]  /*1620*/  BRA `(.L_x_14) ;  /* 0x0000001c00587947 */ /* 0x000fea0003800000 */
.L_x_15:
[----:B------:R-:W-:-:S09]  /*1630*/  ULEA UR4, UR12, UR9, 0x18 ;  /* 0x000000090c047291 */ /* 0x000fd2000f8ec0ff */
[----:B------:R-:W0:Y:S04]  /*1640*/  LDS.128 R20, [UR4+0xf00] ;  /* 0x000f0004ff147984 */ /* 0x000e280008000c00 */
[----:B--2---:R-:W1:Y:S04]  /*1650*/  LDS.128 R16, [UR4+0xf10] ;  /* 0x000f1004ff107984 */ /* 0x004e680008000c00 */
[----:B---3--:R-:W2:Y:S04]  /*1660*/  LDS.128 R12, [UR4+0xf20] ;  /* 0x000f2004ff0c7984 */ /* 0x008ea80008000c00 */
[----:B------:R-:W3:Y:S02]  /*1670*/  LDS.128 R8, [UR4+0xf30] ;  /* 0x000f3004ff087984 */ /* 0x000ee40008000c00 */
.L_x_85:
[----:B------:R-:W-:Y:S01]  /*1680*/  UISETP.GE.U32.AND UP0, UPT, UR8, 0x4, UPT ;  /* 0x000000040800788c */ /* 0x000fe2000bf06070 */
[----:B------:R-:W-:Y:S01]  /*1690*/  HFMA2 R38, -RZ, RZ, 0, 0 ;  /* 0x00000000ff267431 */ /* 0x000fe200000001ff */
[----:B------:R-:W-:Y:S02]  /*16a0*/  CS2R R46, SRZ ;  /* 0x00000000002e7805 */ /* 0x000fe4000001ff00 */
[----:B------:R-:W-:Y:S02]  /*16b0*/  CS2R R44, SRZ ;  /* 0x00000000002c7805 */ /* 0x000fe4000001ff00 */
[----:B------:R-:W-:Y:S02]  /*16c0*/  CS2R R50, SRZ ;  /* 0x0000000000327805 */ /* 0x000fe4000001ff00 */
[----:B------:R-:W-:Y:S02]  /*16d0*/  CS2R R48, SRZ ;  /* 0x0000000000307805 */ /* 0x000fe4000001ff00 */
[----:B------:R-:W-:-:S02]  /*16e0*/  CS2R R42, SRZ ;  /* 0x00000000002a7805 */ /* 0x000fc4000001ff00 */
[----:B------:R-:W-:Y:S02]  /*16f0*/  CS2R R40, SRZ ;  /* 0x0000000000287805 */ /* 0x000fe4000001ff00 */
[----:B----4-:R-:W-:Y:S02]  /*1700*/  CS2R R6, SRZ ;  /* 0x0000000000067805 */ /* 0x010fe4000001ff00 */
[----:B------:R-:W-:Y:S01]  /*1710*/  CS2R R4, SRZ ;  /* 0x0000000000047805 */ /* 0x000fe2000001ff00 */
[----:B------:R-:W-:Y:S06]  /*1720*/  BRA.U !UP0, `(.L_x_49) ;  /* 0x0000000908a87547 */ /* 0x000fec000b800000 */
[----:B------:R-:W4:Y:S01]  /*1730*/  S2UR UR7, SR_CgaCtaId ;  /* 0x00000000000779c3 */ /* 0x000f220000008800 */
[----:B------:R-:W-:Y:S01]  /*1740*/  IMAD R27, R3, UR8, RZ ;  /* 0x00000008031b7c24 */ /* 0x000fe2000f8e02ff */
[----:B------:R-:W-:Y:S01]  /*1750*/  UMOV UR6, 0x400 ;  /* 0x0000040000067882 */ /* 0x000fe20000000000 */
[----:B------:R-:W-:Y:S01]  /*1760*/  ULOP3.LUT UR4, UR8, 0x7ffffffc, URZ, 0xc0, !UPT ;  /* 0x7ffffffc08047892 */ /* 0x000fe2000f8ec0ff */
[----:B------:R-:W-:-:S04]  /*1770*/  MOV R46, RZ ;  /* 0x000000ff002e7202 */ /* 0x000fc80000000f00 */
[----:B------:R-:W5:Y:S01]  /*1780*/  LDC.64 R24, c[0x0][0x390] ;  /* 0x0000e400ff187b82 */ /* 0x000f620000000a00 */
[----:B----4-:R-:W-:Y:S02]  /*1790*/  ULEA UR7, UR7, UR6, 0x18 ;  /* 0x0000000607077291 */ /* 0x010fe4000f8ec0ff */
[----:B------:R-:W-:Y:S02]  /*17a0*/  UIADD3 UR6, UPT, UPT, -UR4, URZ, URZ ;  /* 0x000000ff04067290 */ /* 0x000fe4000fffe1ff */
[----:B------:R-:W-:Y:S01]  /*17b0*/  UIADD3 UR4, UPT, UPT, UR7, 0x80, URZ ;  /* 0x0000008007047890 */ /* 0x000fe2000fffe0ff */
[----:B-----5:R-:W-:-:S03]  /*17c0*/  IMAD.WIDE.U32 R24, R27, 0x4, R24 ;  /* 0x000000041b187825 */ /* 0x020fc600078e0018 */
[----:B------:R-:W-:Y:S02]  /*17d0*/  MOV R37, UR6 ;  /* 0x0000000600257c02 */ /* 0x000fe40008000f00 */
[----:B------:R-:W-:Y:S02]  /*17e0*/  MOV R36, UR4 ;  /* 0x0000000400247c02 */ /* 0x000fe40008000f00 */
[----:B------:R-:W-:-:S04]  /*17f0*/  IADD3 R52, P1, PT, R24, 0x8, RZ ;  /* 0x0000000818347810 */ /* 0x000fc80007f3e0ff */
[----:B------:R-:W-:-:S09]  /*1800*/  IADD3.X R53, PT, PT, RZ, R25, RZ, P1, !PT ;  /* 0x00000019ff357210 */ /* 0x000fd20000ffe4ff */
.L_x_50:
[----:B------:R-:W4:Y:S04]  /*1810*/  LDG.E R39, desc[UR10][R52.64+-0x8] ;  /* 0xfffff80a34277981 */ /* 0x000f28000c1e1900 */
[----:B------:R-:W5:Y:S04]  /*1820*/  LDG.E R33, desc[UR10][R52.64+-0x4] ;  /* 0xfffffc0a34217981 */ /* 0x000f68000c1e1900 */
[----:B------:R-:W2:Y:S04]  /*1830*/  LDG.E R32, desc[UR10][R52.64] ;  /* 0x0000000a34207981 */ /* 0x000ea8000c1e1900 */
[----:B------:R-:W4:Y:S04]  /*1840*/  LDS.128 R24, [R36+-0x80] ;  /* 0xffff800024187984 */ /* 0x000f280000000c00 */
[----:B------:R-:W0:Y:S04]  /*1850*/  LDS.128 R28, [R36+-0x70] ;  /* 0xffff9000241c7984 */ /* 0x000e280000000c00 */
[----:B------:R-:W3:Y:S01]  /*1860*/  LDG.E R38, desc[UR10][R52.64+0x4] ;  /* 0x0000040a34267981 */ /* 0x000ee2000c1e1900 */
[C---:B----4-:R-:W-:Y:S01]  /*1870*/  FADD R35, R39.reuse, -R24 ;  /* 0x8000001827237221 */ /* 0x050fe20000000000 */
[C---:B------:R-:W-:Y:S01]  /*1880*/  FADD R25, R39.reuse, -R25 ;  /* 0x8000001927197221 */ /* 0x040fe20000000000 */
[----:B------:R-:W-:-:S02]  /*1890*/  FADD R26, R39, -R26 ;  /* 0x8000001a271a7221 */ /* 0x000fc40000000000 */
[----:B------:R-:W-:Y:S01]  /*18a0*/  FFMA R34, R35, R35, R4 ;  /* 0x0000002323227223 */ /* 0x000fe20000000004 */
[----:B------:R-:W-:Y:S01]  /*18b0*/  FADD R4, R39, -R27 ;  /* 0x8000001b27047221 */ /* 0x000fe20000000000 */
[----:B------:R-:W-:Y:S01]  /*18c0*/  FFMA R42, R25, R25, R42 ;  /* 0x00000019192a7223 */ /* 0x000fe2000000002a */
[----:B------:R-:W-:Y:S02]  /*18d0*/  FFMA R47, R26, R26, R47 ;  /* 0x0000001a1a2f7223 */ /* 0x000fe4000000002f */
[----:B------:R-:W-:Y:S01]  /*18e0*/  FFMA R35, R4, R4, R5 ;  /* 0x0000000404237223 */ /* 0x000fe20000000005 */
[C---:B0-----:R-:W-:Y:S01]  /*18f0*/  FADD R5, R39.reuse, -R28 ;  /* 0x8000001c27057221 */ /* 0x041fe20000000000 */
[----:B------:R-:W0:Y:S01]  /*1900*/  LDS.128 R24, [R36+-0x60] ;  /* 0xffffa00024187984 */ /* 0x000e220000000c00 */
[----:B------:R-:W-:Y:S02]  /*1910*/  FADD R4, R39, -R29 ;  /* 0x8000001d27047221 */ /* 0x000fe40000000000 */
[----:B------:R-:W-:Y:S01]  /*1920*/  FFMA R28, R5, R5, R6 ;  /* 0x00000005051c7223 */ /* 0x000fe20000000006 */
[----:B------:R-:W-:Y:S01]  /*1930*/  FADD R5, R39, -R30 ;  /* 0x8000001e27057221 */ /* 0x000fe20000000000 */
[----:B------:R-:W-:-:S03]  /*1940*/  FFMA R29, R4, R4, R7 ;  /* 0x00000004041d7223 */ /* 0x000fc60000000007 */
[----:B------:R-:W-:Y:S02]  /*1950*/  FFMA R48, R5, R5, R48 ;  /* 0x0000000505307223 */ /* 0x000fe40000000030 */
[----:B------:R-:W4:Y:S01]  /*1960*/  LDS.128 R4, [R36+-0x50] ;  /* 0xffffb00024047984 */ /* 0x000f220000000c00 */
[C---:B------:R-:W-:Y:S01]  /*1970*/  FADD R31, R39.reuse, -R31 ;  /* 0x8000001f271f7221 */ /* 0x040fe20000000000 */
[C---:B0-----:R-:W-:Y:S01]  /*1980*/  FADD R24, R39.reuse, -R24 ;  /* 0x8000001827187221 */ /* 0x041fe20000000000 */
[----:B------:R-:W-:-:S03]  /*1990*/  FADD R26, R39, -R26 ;  /* 0x8000001a271a7221 */ /* 0x000fc60000000000 */
[----:B------:R-:W-:Y:S01]  /*19a0*/  FFMA R51, R24, R24, R51 ;  /* 0x0000001818337223 */ /* 0x000fe20000000033 */
[C---:B------:R-:W-:Y:S01]  /*19b0*/  FADD R24, R39.reuse, -R25 ;  /* 0x8000001927187221 */ /* 0x040fe20000000000 */
[----:B------:R-:W-:Y:S01]  /*19c0*/  FFMA R43, R26, R26, R43 ;  /* 0x0000001a1a2b7223 */ /* 0x000fe2000000002b */
[C---:B------:R-:W-:Y:S02]  /*19d0*/  FADD R27, R39.reuse, -R27 ;  /* 0x8000001b271b7221 */ /* 0x040fe40000000000 */
[----:B------:R-:W-:Y:S01]  /*19e0*/  FFMA R41, R24, R24, R41 ;  /* 0x0000001818297223 */ /* 0x000fe20000000029 */
[C---:B----4-:R-:W-:Y:S01]  /*19f0*/  FADD R24, R39.reuse, -R4 ;  /* 0x8000000427187221 */ /* 0x050fe20000000000 */
[C---:B------:R-:W-:Y:S01]  /*1a00*/  FADD R25, R39.reuse, -R5 ;  /* 0x8000000527197221 */ /* 0x040fe20000000000 */
[C---:B------:R-:W-:Y:S01]  /*1a10*/  FADD R26, R39.reuse, -R6 ;  /* 0x80000006271a7221 */ /* 0x040fe20000000000 */
[----:B------:R-:W-:Y:S02]  /*1a20*/  FADD R39, R39, -R7 ;  /* 0x8000000727277221 */ /* 0x000fe40000000000 */
[----:B------:R-:W5:Y:S01]  /*1a30*/  LDS.128 R4, [R36+-0x40] ;  /* 0xffffc00024047984 */ /* 0x000f620000000c00 */
[----:B------:R-:W-:Y:S01]  /*1a40*/  FFMA R40, R31, R31, R40 ;  /* 0x0000001f1f287223 */ /* 0x000fe20000000028 */
[----:B------:R-:W-:Y:S01]  /*1a50*/  FFMA R44, R27, R27, R44 ;  /* 0x0000001b1b2c7223 */ /* 0x000fe2000000002c */
[----:B------:R-:W-:Y:S01]  /*1a60*/  FFMA R49, R24, R24, R49 ;  /* 0x0000001818317223 */ /* 0x000fe20000000031 */
[----:B------:R-:W-:Y:S01]  /*1a70*/  FFMA R50, R25, R25, R50 ;  /* 0x0000001919327223 */ /* 0x000fe20000000032 */
[----:B------:R-:W-:-:S02]  /*1a80*/  FFMA R45, R26, R26, R45 ;  /* 0x0000001a1a2d7223 */ /* 0x000fc4000000002d */
[----:B------:R-:W0:Y:S01]  /*1a90*/  LDS.128 R24, [R36+-0x30] ;  /* 0xffffd00024187984 */ /* 0x000e220000000c00 */
[C---:B-----5:R-:W-:Y:S01]  /*1aa0*/  FADD R31, R33.reuse, -R4 ;  /* 0x80000004211f7221 */ /* 0x060fe20000000000 */
[C---:B------:R-:W-:Y:S01]  /*1ab0*/  FADD R5, R33.reuse, -R5 ;  /* 0x8000000521057221 */ /* 0x040fe20000000000 */
[C---:B------:R-:W-:Y:S01]  /*1ac0*/  FADD R6, R33.reuse, -R6 ;  /* 0x8000000621067221 */ /* 0x040fe20000000000 */
[----:B------:R-:W-:Y:S02]  /*1ad0*/  FADD R4, R33, -R7 ;  /* 0x8000000721047221 */ /* 0x000fe40000000000 */
[----:B------:R-:W-:Y:S01]  /*1ae0*/  FFMA R42, R5, R5, R42 ;  /* 0x00000005052a7223 */ /* 0x000fe2000000002a */
[----:B------:R-:W-:Y:S01]  /*1af0*/  FFMA R47, R6, R6, R47 ;  /* 0x00000006062f7223 */ /* 0x000fe2000000002f */
[----:B------:R-:W-:Y:S02]  /*1b00*/  FFMA R35, R4, R4, R35 ;  /* 0x0000000404237223 */ /* 0x000fe40000000023 */
[----:B------:R-:W4:Y:S01]  /*1b10*/  LDS.128 R4, [R36+-0x20] ;  /* 0xffffe00024047984 */ /* 0x000f220000000c00 */
[----:B------:R-:W-:Y:S01]  /*1b20*/  FFMA R46, R39, R39, R46 ;  /* 0x00000027272e7223 */ /* 0x000fe2000000002e */
[C---:B0-----:R-:W-:Y:S01]  /*1b30*/  FADD R39, R33.reuse, -R24 ;  /* 0x8000001821277221 */ /* 0x041fe20000000000 */
[----:B------:R-:W-:Y:S01]  /*1b40*/  FADD R54, R33, -R25 ;  /* 0x8000001921367221 */ /* 0x000fe20000000000 */
[----:B------:R-:W-:Y:S01]  /*1b50*/  FFMA R34, R31, R31, R34 ;  /* 0x0000001f1f227223 */ /* 0x000fe20000000022 */
[----:B------:R-:W-:Y:S01]  /*1b60*/  FADD R25, R33, -R26 ;  /* 0x8000001a21197221 */ /* 0x000fe20000000000 */
[----:B------:R-:W-:Y:S01]  /*1b70*/  FFMA R39, R39, R39, R28 ;  /* 0x0000002727277223 */ /* 0x000fe2000000001c */
[----:B------:R-:W-:Y:S01]  /*1b80*/  FFMA R54, R54, R54, R29 ;  /* 0x0000003636367223 */ /* 0x000fe2000000001d */
[----:B------:R-:W-:Y:S01]  /*1b90*/  FADD R27, R33, -R27 ;  /* 0x8000001b211b7221 */ /* 0x000fe20000000000 */
[----:B------:R-:W0:Y:S01]  /*1ba0*/  LDS.128 R28, [R36+-0x10] ;  /* 0xfffff000241c7984 */ /* 0x000e220000000c00 */
[----:B------:R-:W-:-:S02]  /*1bb0*/  FFMA R48, R25, R25, R48 ;  /* 0x0000001919307223 */ /* 0x000fc40000000030 */
[----:B------:R-:W-:Y:S01]  /*1bc0*/  FFMA R40, R27, R27, R40 ;  /* 0x0000001b1b287223 */ /* 0x000fe20000000028 */
[----:B----4-:R-:W-:-:S04]  /*1bd0*/  FADD R24, R33, -R5 ;  /* 0x8000000521187221 */ /* 0x010fc80000000000 */
[----:B------:R-:W-:Y:S02]  /*1be0*/  FFMA R41, R24, R24, R41 ;  /* 0x0000001818297223 */ /* 0x000fe40000000029 */
[----:B------:R-:W2:Y:S01]  /*1bf0*/  LDS.128 R24, [R36] ;  /* 0x0000000024187984 */ /* 0x000ea20000000c00 */
[C---:B------:R-:W-:Y:S01]  /*1c00*/  FADD R4, R33.reuse, -R4 ;  /* 0x8000000421047221 */ /* 0x040fe20000000000 */
[C---:B------:R-:W-:Y:S01]  /*1c10*/  FADD R6, R33.reuse, -R6 ;  /* 0x8000000621067221 */ /* 0x040fe20000000000 */
[C---:B------:R-:W-:Y:S01]  /*1c20*/  FADD R7, R33.reuse, -R7 ;  /* 0x8000000721077221 */ /* 0x040fe20000000000 */
[----:B0-----:R-:W-:Y:S01]  /*1c30*/  FADD R29, R33, -R29 ;  /* 0x8000001d211d7221 */ /* 0x001fe20000000000 */
[----:B------:R-:W-:Y:S01]  /*1c40*/  FFMA R51, R4, R4, R51 ;  /* 0x0000000404337223 */ /* 0x000fe20000000033 */
[----:B------:R-:W-:Y:S01]  /*1c50*/  FFMA R43, R6, R6, R43 ;  /* 0x00000006062b7223 */ /* 0x000fe2000000002b */
[----:B------:R-:W-:Y:S01]  /*1c60*/  FFMA R44, R7, R7, R44 ;  /* 0x00000007072c7223 */ /* 0x000fe2000000002c */
[----:B------:R-:W-:Y:S01]  /*1c70*/  FFMA R50, R29, R29, R50 ;  /* 0x0000001d1d327223 */ /* 0x000fe20000000032 */
[C---:B------:R-:W-:Y:S01]  /*1c80*/  FADD R28, R33.reuse, -R28 ;  /* 0x8000001c211c7221 */ /* 0x040fe20000000000 */
[C---:B------:R-:W-:Y:S01]  /*1c90*/  FADD R30, R33.reuse, -R30 ;  /* 0x8000001e211e7221 */ /* 0x040fe20000000000 */
[----:B------:R-:W-:Y:S01]  /*1ca0*/  FADD R31, R33, -R31 ;  /* 0x8000001f211f7221 */ /* 0x000fe20000000000 */
[----:B------:R-:W0:Y:S01]  /*1cb0*/  LDS.128 R4, [R36+0x10] ;  /* 0x0000100024047984 */ /* 0x000e220000000c00 */
[----:B------:R-:W-:Y:S01]  /*1cc0*/  FFMA R49, R28, R28, R49 ;  /* 0x0000001c1c317223 */ /* 0x000fe20000000031 */
[----:B------:R-:W-:Y:S01]  /*1cd0*/  FFMA R45, R30, R30, R45 ;  /* 0x0000001e1e2d7223 */ /* 0x000fe2000000002d */
[----:B------:R-:W-:Y:S01]  /*1ce0*/  FFMA R46, R31, R31, R46 ;  /* 0x0000001f1f2e7223 */ /* 0x000fe2000000002e */
[----:B--2---:R-:W-:-:S04]  /*1cf0*/  FADD R29, R32, -R24 ;  /* 0x80000018201d7221 */ /* 0x004fc80000000000 */
[----:B------:R-:W-:Y:S02]  /*1d00*/  FFMA R34, R29, R29, R34 ;  /* 0x0000001d1d227223 */ /* 0x000fe40000000022 */
[----:B------:R-:W2:Y:S01]  /*1d10*/  LDS.128 R28, [R36+0x20] ;  /* 0x00002000241c7984 */ /* 0x000ea20000000c00 */
[C---:B------:R-:W-:Y:S01]  /*1d20*/  FADD R25, R32.reuse, -R25 ;  /* 0x8000001920197221 */ /* 0x040fe20000000000 */
[C---:B------:R-:W-:Y:S01]  /*1d30*/  FADD R26, R32.reuse, -R26 ;  /* 0x8000001a201a7221 */ /* 0x040fe20000000000 */
[C---:B------:R-:W-:Y:S02]  /*1d40*/  FADD R24, R32.reuse, -R27 ;  /* 0x8000001b20187221 */ /* 0x040fe40000000000 */
[----:B------:R-:W-:Y:S01]  /*1d50*/  FFMA R42, R25, R25, R42 ;  /* 0x00000019192a7223 */ /* 0x000fe2000000002a */
[C---:B0-----:R-:W-:Y:S01]  /*1d60*/  FADD R4, R32.reuse, -R4 ;  /* 0x8000000420047221 */ /* 0x041fe20000000000 */
[----:B------:R-:W-:Y:S01]  /*1d70*/  FADD R25, R32, -R6 ;  /* 0x8000000620197221 */ /* 0x000fe20000000000 */
[----:B------:R-:W-:Y:S01]  /*1d80*/  FFMA R47, R26, R26, R47 ;  /* 0x0000001a1a2f7223 */ /* 0x000fe2000000002f */
[----:B------:R-:W-:Y:S01]  /*1d90*/  FFMA R35, R24, R24, R35 ;  /* 0x0000001818237223 */ /* 0x000fe20000000023 */
[----:B------:R-:W-:Y:S01]  /*1da0*/  FFMA R39, R4, R4, R39 ;  /* 0x0000000404277223 */ /* 0x000fe20000000027 */
[C---:B------:R-:W-:Y:S01]  /*1db0*/  FADD R5, R32.reuse, -R5 ;  /* 0x8000000520057221 */ /* 0x040fe20000000000 */
[----:B------:R-:W-:Y:S01]  /*1dc0*/  FFMA R48, R25, R25, R48 ;  /* 0x0000001919307223 */ /* 0x000fe20000000030 */
[----:B------:R-:W-:Y:S01]  /*1dd0*/  FADD R7, R32, -R7 ;  /* 0x8000000720077221 */ /* 0x000fe20000000000 */
[----:B------:R-:W0:Y:S01]  /*1de0*/  LDS.128 R24, [R36+0x30] ;  /* 0x0000300024187984 */ /* 0x000e220000000c00 */
[----:B------:R-:W-:-:S02]  /*1df0*/  FFMA R54, R5, R5, R54 ;  /* 0x0000000505367223 */ /* 0x000fc40000000036 */
[----:B------:R-:W-:Y:S01]  /*1e00*/  FFMA R40, R7, R7, R40 ;  /* 0x0000000707287223 */ /* 0x000fe20000000028 */
[----:B--2---:R-:W-:-:S04]  /*1e10*/  FADD R4, R32, -R29 ;  /* 0x8000001d20047221 */ /* 0x004fc80000000000 */
[----:B------:R-:W-:Y:S02]  /*1e20*/  FFMA R41, R4, R4, R41 ;  /* 0x0000000404297223 */ /* 0x000fe40000000029 */
[----:B------:R-:W3:Y:S01]  /*1e30*/  LDS.128 R4, [R36+0x40] ;  /* 0x0000400024047984 */ /* 0x000ee20000000c00 */
[C---:B------:R-:W-:Y:S01]  /*1e40*/  FADD R28, R32.reuse, -R28 ;  /* 0x8000001c201c7221 */ /* 0x040fe20000000000 */
[C---:B------:R-:W-:Y:S01]  /*1e50*/  FADD R31, R32.reuse, -R31 ;  /* 0x8000001f201f7221 */ /* 0x040fe20000000000 */
[----:B------:R-:W-:Y:S02]  /*1e60*/  FADD R30, R32, -R30 ;  /* 0x8000001e201e7221 */ /* 0x000fe40000000000 */
[----:B------:R-:W-:Y:S01]  /*1e70*/  FFMA R51, R28, R28, R51 ;  /* 0x0000001c1c337223 */ /* 0x000fe20000000033 */
[C---:B0-----:R-:W-:Y:S01]  /*1e80*/  FADD R24, R32.reuse, -R24 ;  /* 0x8000001820187221 */ /* 0x041fe20000000000 */
[C---:B------:R-:W-:Y:S01]  /*1e90*/  FADD R25, R32.reuse, -R25 ;  /* 0x8000001920197221 */ /* 0x040fe20000000000 */
[----:B------:R-:W-:Y:S01]  /*1ea0*/  FFMA R44, R31, R31, R44 ;  /* 0x0000001f1f2c7223 */ /* 0x000fe2000000002c */
[C---:B------:R-:W-:Y:S01]  /*1eb0*/  FADD R28, R32.reuse, -R26 ;  /* 0x8000001a201c7221 */ /* 0x040fe20000000000 */
[----:B------:R-:W-:Y:S01]  /*1ec0*/  FADD R29, R32, -R27 ;  /* 0x8000001b201d7221 */ /* 0x000fe20000000000 */
[----:B------:R-:W-:Y:S01]  /*1ed0*/  FFMA R49, R24, R24, R49 ;  /* 0x0000001818317223 */ /* 0x000fe20000000031 */
[----:B------:R-:W-:-:S02]  /*1ee0*/  FFMA R50, R25, R25, R50 ;  /* 0x0000001919327223 */ /* 0x000fc40000000032 */
[----:B------:R-:W0:Y:S01]  /*1ef0*/  LDS.128 R24, [R36+0x50] ;  /* 0x0000500024187984 */ /* 0x000e220000000c00 */
[----:B------:R-:W-:Y:S01]  /*1f00*/  FFMA R43, R30, R30, R43 ;  /* 0x0000001e1e2b7223 */ /* 0x000fe2000000002b */
[----:B------:R-:W-:Y:S01]  /*1f10*/  FFMA R45, R28, R28, R45 ;  /* 0x0000001c1c2d7223 */ /* 0x000fe2000000002d */
[----:B------:R-:W-:Y:S01]  /*1f20*/  FFMA R46, R29, R29, R46 ;  /* 0x0000001d1d2e7223 */ /* 0x000fe2000000002e */
[C---:B---3--:R-:W-:Y:S01]  /*1f30*/  FADD R31, R38.reuse, -R4 ;  /* 0x80000004261f7221 */ /* 0x048fe20000000000 */
[C---:B------:R-:W-:Y:S01]  /*1f40*/  FADD R5, R38.reuse, -R5 ;  /* 0x8000000526057221 */ /* 0x040fe20000000000 */
[----:B------:R-:W-:Y:S02]  /*1f50*/  FADD R32, R38, -R7 ;  /* 0x8000000726207221 */ /* 0x000fe40000000000 */
[----:B------:R-:W-:Y:S01]  /*1f60*/  FFMA R4, R31, R31, R34 ;  /* 0x0000001f1f047223 */ /* 0x000fe20000000022 */
[----:B------:R-:W-:Y:S01]  /*1f70*/  FFMA R42, R5, R5, R42 ;  /* 0x00000005052a7223 */ /* 0x000fe2000000002a */
[----:B------:R-:W-:Y:S01]  /*1f80*/  FFMA R5, R32, R32, R35 ;  /* 0x0000002020057223 */ /* 0x000fe20000000023 */
[----:B------:R-:W2:Y:S04]  /*1f90*/  LDS.128 R28, [R36+0x60] ;  /* 0x00006000241c7984 */ /* 0x000ea80000000c00 */
[----:B------:R3:W4:Y:S01]  /*1fa0*/  LDS.128 R32, [R36+0x70] ;  /* 0x0000700024207984 */ /* 0x0007220000000c00 */
[----:B------:R-:W-:-:S02]  /*1fb0*/  IADD3 R52, P1, PT, R52, 0x10, RZ ;  /* 0x0000001034347810 */ /* 0x000fc40007f3e0ff */
[----:B------:R-:W-:Y:S02]  /*1fc0*/  IADD3 R37, PT, PT, R37, 0x4, RZ ;  /* 0x0000000425257810 */ /* 0x000fe40007ffe0ff */
[----:B------:R-:W-:Y:S02]  /*1fd0*/  IADD3.X R53, PT, PT, RZ, R53, RZ, P1, !PT ;  /* 0x00000035ff357210 */ /* 0x000fe40000ffe4ff */
[----:B------:R-:W-:Y:S01]  /*1fe0*/  ISETP.NE.AND P1, PT, R37, RZ, PT ;  /* 0x000000ff2500720c */ /* 0x000fe20003f25270 */
[C---:B------:R-:W-:Y:S01]  /*1ff0*/  FADD R6, R38.reuse, -R6 ;  /* 0x8000000626067221 */ /* 0x040fe20000000000 */
[C---:B0-----:R-:W-:Y:S01]  /*2000*/  FADD R24, R38.reuse, -R24 ;  /* 0x8000001826187221 */ /* 0x041fe20000000000 */
[----:B------:R-:W-:Y:S02]  /*2010*/  FADD R25, R38, -R25 ;  /* 0x8000001926197221 */ /* 0x000fe40000000000 */
[----:B------:R-:W-:Y:S01]  /*2020*/  FFMA R47, R6, R6, R47 ;  /* 0x00000006062f7223 */ /* 0x000fe2000000002f */
[----:B------:R-:W-:Y:S01]  /*2030*/  FFMA R6, R24, R24, R39 ;  /* 0x0000001818067223 */ /* 0x000fe20000000027 */
[----:B------:R-:W-:Y:S01]  /*2040*/  FFMA R7, R25, R25, R54 ;  /* 0x0000001919077223 */ /* 0x000fe20000000036 */
[C---:B------:R-:W-:Y:S01]  /*2050*/  FADD R25, R38.reuse, -R26 ;  /* 0x8000001a26197221 */ /* 0x040fe20000000000 */
[----:B------:R-:W-:Y:S01]  /*2060*/  FADD R27, R38, -R27 ;  /* 0x8000001b261b7221 */ /* 0x000fe20000000000 */
[----:B---3--:R-:W-:-:S02]  /*2070*/  IADD3 R36, PT, PT, R36, 0x100, RZ ;  /* 0x0000010024247810 */ /* 0x008fc40007ffe0ff */
[----:B------:R-:W-:Y:S01]  /*2080*/  FFMA R48, R25, R25, R48 ;  /* 0x0000001919307223 */ /* 0x000fe20000000030 */
[----:B------:R-:W-:Y:S01]  /*2090*/  FFMA R40, R27, R27, R40 ;  /* 0x0000001b1b287223 */ /* 0x000fe20000000028 */
[C---:B--2---:R-:W-:Y:S01]  /*20a0*/  FADD R28, R38.reuse, -R28 ;  /* 0x8000001c261c7221 */ /* 0x044fe20000000000 */
[C---:B------:R-:W-:Y:S01]  /*20b0*/  FADD R24, R38.reuse, -R29 ;  /* 0x8000001d26187221 */ /* 0x040fe20000000000 */
[C---:B------:R-:W-:Y:S01]  /*20c0*/  FADD R30, R38.reuse, -R30 ;  /* 0x8000001e261e7221 */ /* 0x040fe20000000000 */
[C---:B------:R-:W-:Y:S01]  /*20d0*/  FADD R31, R38.reuse, -R31 ;  /* 0x8000001f261f7221 */ /* 0x040fe20000000000 */
[C---:B----4-:R-:W-:Y:S01]  /*20e0*/  FADD R32, R38.reuse, -R32 ;  /* 0x8000002026207221 */ /* 0x050fe20000000000 */
[C---:B------:R-:W-:Y:S01]  /*20f0*/  FADD R33, R38.reuse, -R33 ;  /* 0x8000002126217221 */ /* 0x040fe20000000000 */
[C---:B------:R-:W-:Y:S01]  /*2100*/  FADD R34, R38.reuse, -R34 ;  /* 0x8000002226227221 */ /* 0x040fe20000000000 */
[----:B------:R-:W-:Y:S01]  /*2110*/  FADD R35, R38, -R35 ;  /* 0x8000002326237221 */ /* 0x000fe20000000000 */
[----:B------:R-:W-:Y:S01]  /*2120*/  FFMA R51, R28, R28, R51 ;  /* 0x0000001c1c337223 */ /* 0x000fe20000000033 */
[----:B------:R-:W-:Y:S01]  /*2130*/  FFMA R41, R24, R24, R41 ;  /* 0x0000001818297223 */ /* 0x000fe20000000029 */
[----:B------:R-:W-:Y:S01]  /*2140*/  FFMA R43, R30, R30, R43 ;  /* 0x0000001e1e2b7223 */ /* 0x000fe2000000002b */
[----:B------:R-:W-:Y:S01]  /*2150*/  FFMA R44, R31, R31, R44 ;  /* 0x0000001f1f2c7223 */ /* 0x000fe2000000002c */
[----:B------:R-:W-:Y:S01]  /*2160*/  FFMA R49, R32, R32, R49 ;  /* 0x0000002020317223 */ /* 0x000fe20000000031 */
[----:B------:R-:W-:Y:S01]  /*2170*/  FFMA R50, R33, R33, R50 ;  /* 0x0000002121327223 */ /* 0x000fe20000000032 */
[----:B------:R-:W-:Y:S01]  /*2180*/  FFMA R45, R34, R34, R45 ;  /* 0x00000022222d7223 */ /* 0x000fe2000000002d */
[----:B------:R-:W-:Y:S01]  /*2190*/  FFMA R46, R35, R35, R46 ;  /* 0x00000023232e7223 */ /* 0x000fe2000000002e */
[----:B------:R-:W-:Y:S06]  /*21a0*/  @P1 BRA `(.L_x_50) ;  /* 0xfffffff400981947 */ /* 0x000fec000383ffff */
[----:B------:R-:W-:-:S06]  /*21b0*/  ULOP3.LUT UR4, UR8, 0x7ffffffc, URZ, 0xc0, !UPT ;  /* 0x7ffffffc08047892 */ /* 0x000fcc000f8ec0ff */
[----:B------:R-:W-:-:S07]  /*21c0*/  MOV R38, UR4 ;  /* 0x0000000400267c02 */ /* 0x000fce0008000f00 */
.L_x_49:
[----:B------:R-:W-:-:S09]  /*21d0*/  ULOP3.LUT UP0, UR4, UR8, 0x3, URZ, 0xc0, !UPT ;  /* 0x0000000308047892 */ /* 0x000fd2000f80c0ff */
[----:B------:R-:W-:Y:S05]  /*21e0*/  BRA.U !UP0, `(.L_x_51) ;  /* 0x0000000908287547 */ /* 0x000fea000b800000 */
[----:B------:R-:W-:Y:S02]  /*21f0*/  UISETP.NE.AND UP0, UPT, UR4, 0x1, UPT ;  /* 0x000000010400788c */ /* 0x000fe4000bf05270 */
[----:B------:R-:W-:-:S04]  /*2200*/  ULOP3.LUT UR6, UR8, 0x1, URZ, 0xc0, !UPT ;  /* 0x0000000108067892 */ /* 0x000fc8000f8ec0ff */
[----:B------:R-:W-:-:S03]  /*2210*/  UISETP.NE.U32.AND UP1, UPT, UR6, 0x1, UPT ;  /* 0x000000010600788c */ /* 0x000fc6000bf25070 */
[----:B------:R-:W-:Y:S08]  /*2220*/  BRA.U !UP0, `(.L_x_52) ;  /* 0x0000000508647547 */ /* 0x000ff0000b800000 */
[----:B------:R-:W4:Y:S01]  /*2230*/  LDC.64 R24, c[0x0][0x390] ;  /* 0x0000e400ff187b82 */ /* 0x000f220000000a00 */
[----:B------:R-:W-:Y:S01]  /*2240*/  IMAD R27, R3, UR8, RZ ;  /* 0x00000008031b7c24 */ /* 0x000fe2000f8e02ff */
[----:B------:R-:W5:Y:S04]  /*2250*/  LDCU.64 UR6, c[0x0][0x390] ;  /* 0x00007200ff0677ac */ /* 0x000f680008000a00 */
[----:B------:R-:W-:-:S05]  /*2260*/  IADD3 R27, PT, PT, R38, R27, RZ ;  /* 0x0000001b261b7210 */ /* 0x000fca0007ffe0ff */
[----:B----4-:R-:W-:-:S05]  /*2270*/  IMAD.WIDE.U32 R24, R27, 0x4, R24 ;  /* 0x000000041b187825 */ /* 0x010fca00078e0018 */
[----:B------:R4:W2:Y:S01]  /*2280*/  LDG.E R55, desc[UR10][R24.64] ;  /* 0x0000000a18377981 */ /* 0x0008a2000c1e1900 */
[----:B------:R-:W-:-:S05]  /*2290*/  IMAD R27, R3, UR8, RZ ;  /* 0x00000008031b7c24 */ /* 0x000fca000f8e02ff */
[----:B------:R-:W-:-:S04]  /*22a0*/  IADD3 R26, P1, PT, R38, R27, RZ ;  /* 0x0000001b261a7210 */ /* 0x000fc80007f3e0ff */
[----:B------:R-:W-:Y:S02]  /*22b0*/  IADD3.X R27, PT, PT, RZ, RZ, RZ, P1, !PT ;  /* 0x000000ffff1b7210 */ /* 0x000fe40000ffe4ff */
[----:B-----5:R-:W-:-:S04]  /*22c0*/  LEA R32, P1, R26, UR6, 0x2 ;  /* 0x000000061a207c11 */ /* 0x020fc8000f8210ff */
[----:B------:R-:W-:-:S05]  /*22d0*/  LEA.HI.X R33, R26, UR7, R27, 0x2, P1 ;  /* 0x000000071a217c11 */ /* 0x000fca00088f141b */
[----:B------:R5:W3:Y:S01]  /*22e0*/  LDG.E R36, desc[UR10][R32.64+0x4] ;  /* 0x0000040a20247981 */ /* 0x000ae2000c1e1900 */
[----:B------:R-:W0:Y:S01]  /*22f0*/  S2UR UR6, SR_CgaCtaId ;  /* 0x00000000000679c3 */ /* 0x000e220000008800 */
[----:B------:R-:W-:Y:S02]  /*2300*/  UMOV UR4, 0x400 ;  /* 0x0000040000047882 */ /* 0x000fe40000000000 */
[----:B0-----:R-:W-:-:S06]  /*2310*/  ULEA UR4, UR6, UR4, 0x18 ;  /* 0x0000000406047291 */ /* 0x001fcc000f8ec0ff */
[C---:B------:R-:W-:Y:S02]  /*2320*/  LEA R37, R38.reuse, UR4, 0x6 ;  /* 0x0000000426257c11 */ /* 0x040fe4000f8e30ff */
[----:B------:R-:W-:-:S03]  /*2330*/  IADD3 R38, PT, PT, R38, 0x2, RZ ;  /* 0x0000000226267810 */ /* 0x000fc60007ffe0ff */
[----:B----4-:R-:W2:Y:S04]  /*2340*/  LDS.128 R24, [R37] ;  /* 0x0000000025187984 */ /* 0x010ea80000000c00 */
[----:B------:R-:W0:Y:S01]  /*2350*/  LDS.128 R28, [R37+0x10] ;  /* 0x00001000251c7984 */ /* 0x000e220000000c00 */
[C---:B--2---:R-:W-:Y:S01]  /*2360*/  FADD R35, R55.reuse, -R24 ;  /* 0x8000001837237221 */ /* 0x044fe20000000000 */
[C---:B------:R-:W-:Y:S01]  /*2370*/  FADD R25, R55.reuse, -R25 ;  /* 0x8000001937197221 */ /* 0x040fe20000000000 */
[C---:B------:R-:W-:Y:S01]  /*2380*/  FADD R26, R55.reuse, -R26 ;  /* 0x8000001a371a7221 */ /* 0x040fe20000000000 */
[----:B0-----:R-:W-:Y:S01]  /*2390*/  FADD R53, R55, -R28 ;  /* 0x8000001c37357221 */ /* 0x001fe20000000000 */
[----:B------:R-:W-:Y:S01]  /*23a0*/  FFMA R54, R35, R35, R4 ;  /* 0x0000002323367223 */ /* 0x000fe20000000004 */
[----:B------:R-:W-:Y:S01]  /*23b0*/  FADD R4, R55, -R27 ;  /* 0x8000001b37047221 */ /* 0x000fe20000000000 */
[----:B------:R-:W-:Y:S01]  /*23c0*/  FFMA R42, R25, R25, R42 ;  /* 0x00000019192a7223 */ /* 0x000fe2000000002a */
[----:B------:R-:W-:Y:S01]  /*23d0*/  FFMA R47, R26, R26, R47 ;  /* 0x0000001a1a2f7223 */ /* 0x000fe2000000002f */
[----:B-----5:R-:W0:Y:S01]  /*23e0*/  LDS.128 R32, [R37+0x20] ;  /* 0x0000200025207984 */ /* 0x020e220000000c00 */
[----:B------:R-:W-:Y:S01]  /*23f0*/  FFMA R39, R4, R4, R5 ;  /* 0x0000000404277223 */ /* 0x000fe20000000005 */
[C---:B------:R-:W-:Y:S01]  /*2400*/  FADD R5, R55.reuse, -R30 ;  /* 0x8000001e37057221 */ /* 0x040fe20000000000 */
[----:B------:R-:W-:Y:S01]  /*2410*/  FADD R52, R55, -R29 ;  /* 0x8000001d37347221 */ /* 0x000fe20000000000 */
[----:B------:R-:W2:Y:S01]  /*2420*/  LDS.128 R24, [R37+0x30] ;  /* 0x0000300025187984 */ /* 0x000ea20000000c00 */
[----:B------:R-:W-:Y:S01]  /*2430*/  FFMA R53, R53, R53, R6 ;  /* 0x0000003535357223 */ /* 0x000fe20000000006 */
[----:B------:R-:W-:Y:S01]  /*2440*/  FFMA R48, R5, R5, R48 ;  /* 0x0000000505307223 */ /* 0x000fe20000000030 */
[----:B------:R-:W-:Y:S01]  /*2450*/  FFMA R52, R52, R52, R7 ;  /* 0x0000003434347223 */ /* 0x000fe20000000007 */
[----:B------:R-:W-:Y:S01]  /*2460*/  FADD R31, R55, -R31 ;  /* 0x8000001f371f7221 */ /* 0x000fe20000000000 */
[----:B------:R-:W3:Y:S03]  /*2470*/  LDS.128 R4, [R37+0x40] ;  /* 0x0000400025047984 */ /* 0x000ee60000000c00 */
[----:B------:R-:W-:Y:S01]  /*2480*/  FFMA R40, R31, R31, R40 ;  /* 0x0000001f1f287223 */ /* 0x000fe20000000028 */
[C---:B0-----:R-:W-:Y:S01]  /*2490*/  FADD R32, R55.reuse, -R32 ;  /* 0x8000002037207221 */ /* 0x041fe20000000000 */
[C---:B------:R-:W-:Y:S01]  /*24a0*/  FADD R34, R55.reuse, -R34 ;  /* 0x8000002237227221 */ /* 0x040fe20000000000 */
[C---:B------:R-:W-:Y:S01]  /*24b0*/  FADD R35, R55.reuse, -R35 ;  /* 0x8000002337237221 */ /* 0x040fe20000000000 */
[C---:B------:R-:W-:Y:S01]  /*24c0*/  FADD R28, R55.reuse, -R33 ;  /* 0x80000021371c7221 */ /* 0x040fe20000000000 */
[----:B--2---:R-:W-:Y:S01]  /*24d0*/  FADD R25, R55, -R25 ;  /* 0x8000001937197221 */ /* 0x004fe20000000000 */
[----:B------:R-:W-:Y:S01]  /*24e0*/  FFMA R51, R32, R32, R51 ;  /* 0x0000002020337223 */ /* 0x000fe20000000033 */
[----:B------:R-:W-:Y:S01]  /*24f0*/  FFMA R43, R34, R34, R43 ;  /* 0x00000022222b7223 */ /* 0x000fe2000000002b */
[----:B------:R-:W-:Y:S01]  /*2500*/  FFMA R44, R35, R35, R44 ;  /* 0x00000023232c7223 */ /* 0x000fe2000000002c */
[----:B------:R-:W-:Y:S01]  /*2510*/  FFMA R50, R25, R25, R50 ;  /* 0x0000001919327223 */ /* 0x000fe20000000032 */
[C---:B------:R-:W-:Y:S01]  /*2520*/  FADD R24, R55.reuse, -R24 ;  /* 0x8000001837187221 */ /* 0x040fe20000000000 */
[C---:B------:R-:W-:Y:S01]  /*2530*/  FADD R26, R55.reuse, -R26 ;  /* 0x8000001a371a7221 */ /* 0x040fe20000000000 */
[----:B------:R-:W-:Y:S01]  /*2540*/  FADD R27, R55, -R27 ;  /* 0x8000001b371b7221 */ /* 0x000fe20000000000 */
[----:B---3--:R-:W-:Y:S01]  /*2550*/  FADD R25, R36, -R4 ;  /* 0x8000000424197221 */ /* 0x008fe20000000000 */
[----:B------:R-:W0:Y:S01]  /*2560*/  LDS.128 R32, [R37+0x50] ;  /* 0x0000500025207984 */ /* 0x000e220000000c00 */
[----:B------:R-:W-:Y:S01]  /*2570*/  FFMA R41, R28, R28, R41 ;  /* 0x0000001c1c297223 */ /* 0x000fe20000000029 */
[----:B------:R-:W-:Y:S01]  /*2580*/  FFMA R49, R24, R24, R49 ;  /* 0x0000001818317223 */ /* 0x000fe20000000031 */
[----:B------:R-:W-:Y:S01]  /*2590*/  FFMA R45, R26, R26, R45 ;  /* 0x0000001a1a2d7223 */ /* 0x000fe2000000002d */
[----:B------:R-:W-:Y:S01]  /*25a0*/  FFMA R46, R27, R27, R46 ;  /* 0x0000001b1b2e7223 */ /* 0x000fe2000000002e */
[----:B------:R-:W-:Y:S01]  /*25b0*/  FFMA R4, R25, R25, R54 ;  /* 0x0000001919047223 */ /* 0x000fe20000000036 */
[----:B------:R-:W2:Y:S01]  /*25c0*/  LDS.128 R28, [R37+0x70] ;  /* 0x00007000251c7984 */ /* 0x000ea20000000c00 */
[C---:B------:R-:W-:Y:S01]  /*25d0*/  FADD R6, R36.reuse, -R6 ;  /* 0x8000000624067221 */ /* 0x040fe20000000000 */
[----:B------:R-:W-:-:S02]  /*25e0*/  FADD R5, R36, -R5 ;  /* 0x8000000524057221 */ /* 0x000fc40000000000 */
[----:B------:R-:W3:Y:S01]  /*25f0*/  LDS.128 R24, [R37+0x60] ;  /* 0x0000600025187984 */ /* 0x000ee20000000c00 */
[----:B------:R-:W-:Y:S01]  /*2600*/  FFMA R47, R6, R6, R47 ;  /* 0x00000006062f7223 */ /* 0x000fe2000000002f */
[----:B------:R-:W-:Y:S01]  /*2610*/  FADD R6, R36, -R7 ;  /* 0x8000000724067221 */ /* 0x000fe20000000000 */
[----:B------:R-:W-:-:S03]  /*2620*/  FFMA R42, R5, R5, R42 ;  /* 0x00000005052a7223 */ /* 0x000fc6000000002a */
[----:B------:R-:W-:Y:S01]  /*2630*/  FFMA R5, R6, R6, R39 ;  /* 0x0000000606057223 */ /* 0x000fe20000000027 */
[C---:B0-----:R-:W-:Y:S01]  /*2640*/  FADD R32, R36.reuse, -R32 ;  /* 0x8000002024207221 */ /* 0x041fe20000000000 */
[C---:B------:R-:W-:Y:S01]  /*2650*/  FADD R33, R36.reuse, -R33 ;  /* 0x8000002124217221 */ /* 0x040fe20000000000 */
[----:B------:R-:W-:Y:S02]  /*2660*/  FADD R35, R36, -R35 ;  /* 0x8000002324237221 */ /* 0x000fe40000000000 */
[----:B------:R-:W-:Y:S01]  /*2670*/  FFMA R6, R32, R32, R53 ;  /* 0x0000002020067223 */ /* 0x000fe20000000035 */
[----:B------:R-:W-:Y:S01]  /*2680*/  FFMA R7, R33, R33, R52 ;  /* 0x0000002121077223 */ /* 0x000fe20000000034 */
[C---:B------:R-:W-:Y:S01]  /*2690*/  FADD R33, R36.reuse, -R34 ;  /* 0x8000002224217221 */ /* 0x040fe20000000000 */
[C---:B--2---:R-:W-:Y:S01]  /*26a0*/  FADD R28, R36.reuse, -R28 ;  /* 0x8000001c241c7221 */ /* 0x044fe20000000000 */
[C---:B------:R-:W-:Y:S01]  /*26b0*/  FADD R29, R36.reuse, -R29 ;  /* 0x8000001d241d7221 */ /* 0x040fe20000000000 */
[C---:B------:R-:W-:Y:S01]  /*26c0*/  FADD R30, R36.reuse, -R30 ;  /* 0x8000001e241e7221 */ /* 0x040fe20000000000 */
[C---:B---3--:R-:W-:Y:S01]  /*26d0*/  FADD R24, R36.reuse, -R24 ;  /* 0x8000001824187221 */ /* 0x048fe20000000000 */
[C---:B------:R-:W-:Y:S01]  /*26e0*/  FADD R32, R36.reuse, -R25 ;  /* 0x8000001924207221 */ /* 0x040fe20000000000 */
        /* <DEDUP_REMOVED lines=12> */
[----:B------:R-:W-:-:S07]  /*27b0*/  FFMA R46, R31, R31, R46 ;  /* 0x0000001f1f2e7223 */ /* 0x000fce000000002e */
.L_x_52:
[----:B------:R-:W-:Y:S05]  /*27c0*/  BRA.U UP1, `(.L_x_51) ;  /* 0x0000000101b07547 */ /* 0x000fea000b800000 */
[----:B------:R-:W4:Y:S01]  /*27d0*/  LDC.64 R24, c[0x0][0x390] ;  /* 0x0000e400ff187b82 */ /* 0x000f220000000a00 */
[----:B------:R-:W-:-:S04]  /*27e0*/  IMAD R37, R3, UR8, R38 ;  /* 0x0000000803257c24 */ /* 0x000fc8000f8e0226 */
[----:B----4-:R-:W-:-:S05]  /*27f0*/  IMAD.WIDE.U32 R36, R37, 0x4, R24 ;  /* 0x0000000425247825 */ /* 0x010fca00078e0018 */
[----:B------:R-:W4:Y:S01]  /*2800*/  LDG.E R52, desc[UR10][R36.64] ;  /* 0x0000000a24347981 */ /* 0x000f22000c1e1900 */
[----:B------:R-:W5:Y:S01]  /*2810*/  S2UR UR6, SR_CgaCtaId ;  /* 0x00000000000679c3 */ /* 0x000f620000008800 */
[----:B------:R-:W-:Y:S02]  /*2820*/  UMOV UR4, 0x400 ;  /* 0x0000040000047882 */ /* 0x000fe40000000000 */
[----:B-----5:R-:W-:-:S06]  /*2830*/  ULEA UR4, UR6, UR4, 0x18 ;  /* 0x0000000406047291 */ /* 0x020fcc000f8ec0ff */
[----:B------:R-:W-:-:S05]  /*2840*/  LEA R53, R38, UR4, 0x6 ;  /* 0x0000000426357c11 */ /* 0x000fca000f8e30ff */
[----:B------:R-:W4:Y:S04]  /*2850*/  LDS.128 R24, [R53] ;  /* 0x0000000035187984 */ /* 0x000f280000000c00 */
[----:B------:R-:W5:Y:S04]  /*2860*/  LDS.128 R28, [R53+0x10] ;  /* 0x00001000351c7984 */ /* 0x000f680000000c00 */
[----:B------:R-:W0:Y:S01]  /*2870*/  LDS.128 R32, [R53+0x20] ;  /* 0x0000200035207984 */ /* 0x000e220000000c00 */
[C---:B----4-:R-:W-:Y:S01]  /*2880*/  FADD R39, R52.reuse, -R24 ;  /* 0x8000001834277221 */ /* 0x050fe20000000000 */
[C---:B------:R-:W-:Y:S01]  /*2890*/  FADD R25, R52.reuse, -R25 ;  /* 0x8000001934197221 */ /* 0x040fe20000000000 */
[C---:B------:R-:W-:Y:S01]  /*28a0*/  FADD R24, R52.reuse, -R27 ;  /* 0x8000001b34187221 */ /* 0x040fe20000000000 */
[----:B------:R-:W-:Y:S01]  /*28b0*/  FADD R26, R52, -R26 ;  /* 0x8000001a341a7221 */ /* 0x000fe20000000000 */
[----:B------:R-:W-:Y:S01]  /*28c0*/  FFMA R4, R39, R39, R4 ;  /* 0x0000002727047223 */ /* 0x000fe20000000004 */
[----:B------:R-:W-:Y:S01]  /*28d0*/  FFMA R42, R25, R25, R42 ;  /* 0x00000019192a7223 */ /* 0x000fe2000000002a */
[----:B------:R-:W4:Y:S01]  /*28e0*/  LDS.128 R36, [R53+0x30] ;  /* 0x0000300035247984 */ /* 0x000f220000000c00 */
[----:B------:R-:W-:Y:S01]  /*28f0*/  FFMA R5, R24, R24, R5 ;  /* 0x0000001818057223 */ /* 0x000fe20000000005 */
[C---:B-----5:R-:W-:Y:S01]  /*2900*/  FADD R25, R52.reuse, -R28 ;  /* 0x8000001c34197221 */ /* 0x060fe20000000000 */
[C---:B------:R-:W-:Y:S01]  /*2910*/  FADD R24, R52.reuse, -R29 ;  /* 0x8000001d34187221 */ /* 0x040fe20000000000 */
[C---:B------:R-:W-:Y:S01]  /*2920*/  FADD R31, R52.reuse, -R31 ;  /* 0x8000001f341f7221 */ /* 0x040fe20000000000 */
[----:B0-----:R-:W-:Y:S01]  /*2930*/  FADD R32, R52, -R32 ;  /* 0x8000002034207221 */ /* 0x001fe20000000000 */
[----:B------:R-:W-:Y:S01]  /*2940*/  FFMA R6, R25, R25, R6 ;  /* 0x0000001919067223 */ /* 0x000fe20000000006 */
[----:B------:R-:W-:Y:S01]  /*2950*/  FFMA R7, R24, R24, R7 ;  /* 0x0000001818077223 */ /* 0x000fe20000000007 */
        /* <DEDUP_REMOVED lines=11> */
[C---:B----4-:R-:W-:Y:S01]  /*2a10*/  FADD R36, R52.reuse, -R36 ;  /* 0x8000002434247221 */ /* 0x050fe20000000000 */
[C---:B------:R-:W-:Y:S01]  /*2a20*/  FADD R37, R52.reuse, -R37 ;  /* 0x8000002534257221 */ /* 0x040fe20000000000 */
[C---:B------:R-:W-:Y:S01]  /*2a30*/  FADD R38, R52.reuse, -R38 ;  /* 0x8000002634267221 */ /* 0x040fe20000000000 */
[----:B------:R-:W-:Y:S01]  /*2a40*/  FADD R39, R52, -R39 ;  /* 0x8000002734277221 */ /* 0x000fe20000000000 */
[----:B------:R-:W-:Y:S01]  /*2a50*/  FFMA R49, R36, R36, R49 ;  /* 0x0000002424317223 */ /* 0x000fe20000000031 */
[----:B------:R-:W-:Y:S01]  /*2a60*/  FFMA R50, R37, R37, R50 ;  /* 0x0000002525327223 */ /* 0x000fe20000000032 */
[----:B------:R-:W-:Y:S01]  /*2a70*/  FFMA R45, R38, R38, R45 ;  /* 0x00000026262d7223 */ /* 0x000fe2000000002d */
[----:B------:R-:W-:-:S07]  /*2a80*/  FFMA R46, R39, R39, R46 ;  /* 0x00000027272e7223 */ /* 0x000fce000000002e */
.L_x_51:
[----:B------:R-:W4:Y:S02]  /*2a90*/  LDC.64 R24, c[0x0][0x3a0] ;  /* 0x0000e800ff187b82 */ /* 0x000f240000000a00 */
[----:B----4-:R-:W-:-:S05]  /*2aa0*/  IMAD.WIDE.U32 R24, R3, 0x4, R24 ;  /* 0x0000000403187825 */ /* 0x010fca00078e0018 */
[----:B------:R4:W0:Y:S01]  /*2ab0*/  LDG.E R27, desc[UR10][R24.64] ;  /* 0x0000000a181b7981 */ /* 0x000822000c1e1900 */
[----:B------:R-:W5:Y:S01]  /*2ac0*/  S2UR UR6, SR_CgaCtaId ;  /* 0x00000000000679c3 */ /* 0x000f620000008800 */
[----:B------:R-:W-:Y:S01]  /*2ad0*/  UMOV UR4, 0x400 ;  /* 0x0000040000047882 */ /* 0x000fe20000000000 */
[----:B------:R-:W-:Y:S01]  /*2ae0*/  BSSY.RECONVERGENT B1, `(.L_x_53) ;  /* 0x0000012000017945 */ /* 0x000fe20003800200 */
[----:B------:R-:W4:Y:S01]  /*2af0*/  S2R R26, SR_TID.X ;  /* 0x00000000001a7919 */ /* 0x000f220000002100 */
[----:B------:R-:W-:Y:S02]  /*2b00*/  UIADD3 UR7, UPT, UPT, UR4, 0xf40, URZ ;  /* 0x00000f4004077890 */ /* 0x000fe4000fffe0ff */
[----:B------:R-:W-:Y:S02]  /*2b10*/  UIADD3 UR4, UPT, UPT, UR4, 0x2f40, URZ ;  /* 0x00002f4004047890 */ /* 0x000fe4000fffe0ff */
[----:B-----5:R-:W-:Y:S02]  /*2b20*/  ULEA UR7, UR6, UR7, 0x18 ;  /* 0x0000000706077291 */ /* 0x020fe4000f8ec0ff */
[----:B------:R-:W-:-:S04]  /*2b30*/  ULEA UR4, UR6, UR4, 0x18 ;  /* 0x0000000406047291 */ /* 0x000fc8000f8ec0ff */
[----:B----4-:R-:W-:-:S05]  /*2b40*/  LEA R25, R26, UR7, 0x2 ;  /* 0x000000071a197c11 */ /* 0x010fca000f8e10ff */
[C---:B------:R-:W-:Y:S01]  /*2b50*/  IMAD R24, R26.reuse, 0x3c, R25 ;  /* 0x0000003c1a187824 */ /* 0x040fe200078e0219 */
[----:B------:R-:W-:Y:S02]  /*2b60*/  LEA R26, R26, UR4, 0x6 ;  /* 0x000000041a1a7c11 */ /* 0x000fe4000f8e30ff */
[C---:B0-----:R-:W-:Y:S02]  /*2b70*/  FSETP.GT.AND P1, PT, R27.reuse, R20, PT ;  /* 0x000000141b00720b */ /* 0x041fe40003f24000 */
[C---:B------:R-:W-:Y:S02]  /*2b80*/  FSETP.GT.AND P2, PT, R27.reuse, R21, PT ;  /* 0x000000151b00720b */ /* 0x040fe40003f44000 */
[C---:B------:R-:W-:Y:S02]  /*2b90*/  FSETP.GT.AND P4, PT, R27.reuse, R22, PT ;  /* 0x000000161b00720b */ /* 0x040fe40003f84000 */
[----:B------:R-:W-:-:S07]  /*2ba0*/  FSETP.GT.AND P3, PT, R27, R23, PT ;  /* 0x000000171b00720b */ /* 0x000fce0003f64000 */
[----:B------:R-:W-:Y:S06]  /*2bb0*/  @!P1 BRA `(.L_x_54) ;  /* 0x0000000000109947 */ /* 0x000fec0003800000 */
[----:B------:R-:W0:Y:S02]  /*2bc0*/  LDS R25, [R24] ;  /* 0x0000000018197984 */ /* 0x000e240000000800 */
[----:B0-----:R-:W-:-:S13]  /*2bd0*/  FSETP.GEU.AND P1, PT, R4, R25, PT ;  /* 0x000000190400720b */ /* 0x001fda0003f2e000 */
[----:B------:R0:W-:Y:S04]  /*2be0*/  @!P1 STS [R24], R4 ;  /* 0x0000000418009388 */ /* 0x0001e80000000800 */
[----:B------:R0:W-:Y:S02]  /*2bf0*/  @!P1 STS [R26], R3 ;  /* 0x000000031a009388 */ /* 0x0001e40000000800 */
.L_x_54:
[----:B------:R-:W-:Y:S05]  /*2c00*/  BSYNC.RECONVERGENT B1 ;  /* 0x0000000000017941 */ /* 0x000fea0003800200 */
.L_x_53:
[----:B------:R-:W-:Y:S04]  /*2c10*/  BSSY.RECONVERGENT B1, `(.L_x_55) ;  /* 0x0000006000017945 */ /* 0x000fe80003800200 */
[----:B------:R-:W-:Y:S05]  /*2c20*/  @!P2 BRA `(.L_x_56) ;  /* 0x000000000010a947 */ /* 0x000fea0003800000 */
[----:B------:R-:W4:Y:S02]  /*2c30*/  LDS R25, [R24+0x4] ;  /* 0x0000040018197984 */ /* 0x000f240000000800 */
[----:B----4-:R-:W-:-:S13]  /*2c40*/  FSETP.GEU.AND P1, PT, R42, R25, PT ;  /* 0x000000192a00720b */ /* 0x010fda0003f2e000 */
[----:B------:R4:W-:Y:S04]  /*2c50*/  @!P1 STS [R24+0x4], R42 ;  /* 0x0000042a18009388 */ /* 0x0009e80000000800 */
[----:B------:R4:W-:Y:S02]  /*2c60*/  @!P1 STS [R26+0x4], R3 ;  /* 0x000004031a009388 */ /* 0x0009e40000000800 */
.L_x_56:
[----:B------:R-:W-:Y:S05]  /*2c70*/  BSYNC.RECONVERGENT B1 ;  /* 0x0000000000017941 */ /* 0x000fea0003800200 */
.L_x_55:
[----:B------:R-:W-:Y:S01]  /*2c80*/  BSSY.RECONVERGENT B1, `(.L_x_57) ;  /* 0x000000a000017945 */ /* 0x000fe20003800200 */
[C---:B-1----:R-:W-:Y:S02]  /*2c90*/  FSETP.GT.AND P5, PT, R27.reuse, R16, PT ;  /* 0x000000101b00720b */ /* 0x042fe40003fa4000 */
[C---:B------:R-:W-:Y:S02]  /*2ca0*/  FSETP.GT.AND P6, PT, R27.reuse, R17, PT ;  /* 0x000000111b00720b */ /* 0x040fe40003fc4000 */
[C---:B------:R-:W-:Y:S02]  /*2cb0*/  FSETP.GT.AND P1, PT, R27.reuse, R18, PT ;  /* 0x000000121b00720b */ /* 0x040fe40003f24000 */
[----:B------:R-:W-:Y:S01]  /*2cc0*/  FSETP.GT.AND P2, PT, R27, R19, PT ;  /* 0x000000131b00720b */ /* 0x000fe20003f44000 */
[----:B------:R-:W-:-:S12]  /*2cd0*/  @!P4 BRA `(.L_x_58) ;  /* 0x000000000010c947 */ /* 0x000fd80003800000 */
[----:B0-----:R-:W0:Y:S02]  /*2ce0*/  LDS R4, [R24+0x8] ;  /* 0x0000080018047984 */ /* 0x001e240000000800 */
[----:B0-----:R-:W-:-:S13]  /*2cf0*/  FSETP.GEU.AND P4, PT, R47, R4, PT ;  /* 0x000000042f00720b */ /* 0x001fda0003f8e000 */
[----:B------:R1:W-:Y:S04]  /*2d00*/  @!P4 STS [R24+0x8], R47 ;  /* 0x0000082f1800c388 */ /* 0x0003e80000000800 */
[----:B------:R1:W-:Y:S02]  /*2d10*/  @!P4 STS [R26+0x8], R3 ;  /* 0x000008031a00c388 */ /* 0x0003e40000000800 */
.L_x_58:
[----:B------:R-:W-:Y:S05]  /*2d20*/  BSYNC.RECONVERGENT B1 ;  /* 0x0000000000017941 */ /* 0x000fea0003800200 */
.L_x_57:
[----:B------:R-:W-:Y:S04]  /*2d30*/  BSSY.RECONVERGENT B1, `(.L_x_59) ;  /* 0x0000006000017945 */ /* 0x000fe80003800200 */
[----:B------:R-:W-:Y:S05]  /*2d40*/  @!P3 BRA `(.L_x_60) ;  /* 0x000000000010b947 */ /* 0x000fea0003800000 */
[----:B0-----:R-:W0:Y:S02]  /*2d50*/  LDS R4, [R24+0xc] ;  /* 0x00000c0018047984 */ /* 0x001e240000000800 */
[----:B0-----:R-:W-:-:S13]  /*2d60*/  FSETP.GEU.AND P3, PT, R5, R4, PT ;  /* 0x000000040500720b */ /* 0x001fda0003f6e000 */
[----:B------:R0:W-:Y:S04]  /*2d70*/  @!P3 STS [R24+0xc], R5 ;  /* 0x00000c051800b388 */ /* 0x0001e80000000800 */
[----:B------:R0:W-:Y:S02]  /*2d80*/  @!P3 STS [R26+0xc], R3 ;  /* 0x00000c031a00b388 */ /* 0x0001e40000000800 */
.L_x_60:
[----:B------:R-:W-:Y:S05]  /*2d90*/  BSYNC.RECONVERGENT B1 ;  /* 0x0000000000017941 */ /* 0x000fea0003800200 */
.L_x_59:
[----:B------:R-:W-:Y:S04]  /*2da0*/  BSSY.RECONVERGENT B1, `(.L_x_61) ;  /* 0x0000006000017945 */ /* 0x000fe80003800200 */
[----:B------:R-:W-:Y:S05]  /*2db0*/  @!P5 BRA `(.L_x_62) ;  /* 0x000000000010d947 */ /* 0x000fea0003800000 */
[----:B0-----:R-:W0:Y:S02]  /*2dc0*/  LDS R5, [R24+0x10] ;  /* 0x0000100018057984 */ /* 0x001e240000000800 */
[----:B0-----:R-:W-:-:S13]  /*2dd0*/  FSETP.GEU.AND P3, PT, R6, R5, PT ;  /* 0x000000050600720b */ /* 0x001fda0003f6e000 */
[----:B------:R0:W-:Y:S04]  /*2de0*/  @!P3 STS [R24+0x10], R6 ;  /* 0x000010061800b388 */ /* 0x0001e80000000800 */
[----:B------:R0:W-:Y:S02]  /*2df0*/  @!P3 STS [R26+0x10], R3 ;  /* 0x000010031a00b388 */ /* 0x0001e40000000800 */
.L_x_62:
[----:B------:R-:W-:Y:S05]  /*2e00*/  BSYNC.RECONVERGENT B1 ;  /* 0x0000000000017941 */ /* 0x000fea0003800200 */
.L_x_61:
[----:B------:R-:W-:Y:S04]  /*2e10*/  BSSY.RECONVERGENT B1, `(.L_x_63) ;  /* 0x0000006000017945 */ /* 0x000fe80003800200 */
[----:B------:R-:W-:Y:S05]  /*2e20*/  @!P6 BRA `(.L_x_64) ;  /* 0x000000000010e947 */ /* 0x000fea0003800000 */
[----:B0-----:R-:W0:Y:S02]  /*2e30*/  LDS R4, [R24+0x14] ;  /* 0x0000140018047984 */ /* 0x001e240000000800 */
[----:B0-----:R-:W-:-:S13]  /*2e40*/  FSETP.GEU.AND P3, PT, R7, R4, PT ;  /* 0x000000040700720b */ /* 0x001fda0003f6e000 */
[----:B------:R0:W-:Y:S04]  /*2e50*/  @!P3 STS [R24+0x14], R7 ;  /* 0x000014071800b388 */ /* 0x0001e80000000800 */
[----:B------:R0:W-:Y:S02]  /*2e60*/  @!P3 STS [R26+0x14], R3 ;  /* 0x000014031a00b388 */ /* 0x0001e40000000800 */
.L_x_64:
[----:B------:R-:W-:Y:S05]  /*2e70*/  BSYNC.RECONVERGENT B1 ;  /* 0x0000000000017941 */ /* 0x000fea0003800200 */
.L_x_63:
[----:B------:R-:W-:Y:S01]  /*2e80*/  BSSY.RECONVERGENT B1, `(.L_x_65) ;  /* 0x000000a000017945 */ /* 0x000fe20003800200 */
[C---:B--2---:R-:W-:Y:S02]  /*2e90*/  FSETP.GT.AND P5, PT, R27.reuse, R12, PT ;  /* 0x0000000c1b00720b */ /* 0x044fe40003fa4000 */
        /* <DEDUP_REMOVED lines=8> */
.L_x_66:
[----:B------:R-:W-:Y:S05]  /*2f20*/  BSYNC.RECONVERGENT B1 ;  /* 0x0000000000017941 */ /* 0x000fea0003800200 */
.L_x_65:
[----:B------:R-:W-:Y:S04]  /*2f30*/  BSSY.RECONVERGENT B1, `(.L_x_67) ;  /* 0x0000006000017945 */ /* 0x000fe80003800200 */
[----:B------:R-:W-:Y:S05]  /*2f40*/  @!P2 BRA `(.L_x_68) ;  /* 0x000000000010a947 */ /* 0x000fea0003800000 */
[----:B0-----:R-:W0:Y:S02]  /*2f50*/  LDS R5, [R24+0x1c] ;  /* 0x00001c0018057984 */ /* 0x001e240000000800 */
[----:B0-----:R-:W-:-:S13]  /*2f60*/  FSETP.GEU.AND P1, PT, R40, R5, PT ;  /* 0x000000052800720b */ /* 0x001fda0003f2e000 */
[----:B------:R0:W-:Y:S04]  /*2f70*/  @!P1 STS [R24+0x1c], R40 ;  /* 0x00001c2818009388 */ /* 0x0001e80000000800 */
[----:B------:R0:W-:Y:S02]  /*2f80*/  @!P1 STS [R26+0x1c], R3 ;  /* 0x00001c031a009388 */ /* 0x0001e40000000800 */
.L_x_68:
[----:B------:R-:W-:Y:S05]  /*2f90*/  BSYNC.RECONVERGENT B1 ;  /* 0x0000000000017941 */ /* 0x000fea0003800200 */
.L_x_67:
[----:B------:R-:W-:Y:S04]  /*2fa0*/  BSSY.RECONVERGENT B1, `(.L_x_69) ;  /* 0x0000006000017945 */ /* 0x000fe80003800200 */
[----:B------:R-:W-:Y:S05]  /*2fb0*/  @!P5 BRA `(.L_x_70) ;  /* 0x000000000010d947 */ /* 0x000fea0003800000 */
[----:B0-----:R-:W0:Y:S02]  /*2fc0*/  LDS R4, [R24+0x20] ;  /* 0x0000200018047984 */ /* 0x001e240000000800 */
[----:B0-----:R-:W-:-:S13]  /*2fd0*/  FSETP.GEU.AND P1, PT, R51, R4, PT ;  /* 0x000000043300720b */ /* 0x001fda0003f2e000 */
[----:B------:R0:W-:Y:S04]  /*2fe0*/  @!P1 STS [R24+0x20], R51 ;  /* 0x0000203318009388 */ /* 0x0001e80000000800 */
[----:B------:R0:W-:Y:S02]  /*2ff0*/  @!P1 STS [R26+0x20], R3 ;  /* 0x000020031a009388 */ /* 0x0001e40000000800 */
.L_x_70:
[----:B------:R-:W-:Y:S05]  /*3000*/  BSYNC.RECONVERGENT B1 ;  /* 0x0000000000017941 */ /* 0x000fea0003800200 */
.L_x_69:
[----:B------:R-:W-:Y:S04]  /*3010*/  BSSY.RECONVERGENT B1, `(.L_x_71) ;  /* 0x0000006000017945 */ /* 0x000fe80003800200 */
[----:B------:R-:W-:Y:S05]  /*3020*/  @!P6 BRA `(.L_x_72) ;  /* 0x000000000010e947 */ /* 0x000fea0003800000 */
[----:B0-----:R-:W0:Y:S02]  /*3030*/  LDS R4, [R24+0x24] ;  /* 0x0000240018047984 */ /* 0x001e240000000800 */
[----:B0-----:R-:W-:-:S13]  /*3040*/  FSETP.GEU.AND P1, PT, R41, R4, PT ;  /* 0x000000042900720b */ /* 0x001fda0003f2e000 */
[----:B------:R0:W-:Y:S04]  /*3050*/  @!P1 STS [R24+0x24], R41 ;  /* 0x0000242918009388 */ /* 0x0001e80000000800 */
[----:B------:R0:W-:Y:S02]  /*3060*/  @!P1 STS [R26+0x24], R3 ;  /* 0x000024031a009388 */ /* 0x0001e40000000800 */
.L_x_72:
[----:B------:R-:W-:Y:S05]  /*3070*/  BSYNC.RECONVERGENT B1 ;  /* 0x0000000000017941 */ /* 0x000fea0003800200 */
.L_x_71:
[----:B------:R-:W-:Y:S01]  /*3080*/  BSSY.RECONVERGENT B1, `(.L_x_73) ;  /* 0x000000a000017945 */ /* 0x000fe20003800200 */
[C---:B---3--:R-:W-:Y:S02]  /*3090*/  FSETP.GT.AND P1, PT, R27.reuse, R8, PT ;  /* 0x000000081b00720b */ /* 0x048fe40003f24000 */
        /* <DEDUP_REMOVED lines=8> */
.L_x_74:
[----:B------:R-:W-:Y:S05]  /*3120*/  BSYNC.RECONVERGENT B1 ;  /* 0x0000000000017941 */ /* 0x000fea0003800200 */
.L_x_73:
[----:B------:R-:W-:Y:S04]  /*3130*/  BSSY.RECONVERGENT B1, `(.L_x_75) ;  /* 0x0000006000017945 */ /* 0x000fe80003800200 */
[----:B------:R-:W-:Y:S05]  /*3140*/  @!P3 BRA `(.L_x_76) ;  /* 0x000000000010b947 */ /* 0x000fea0003800000 */
[----:B0-----:R-:W0:Y:S02]  /*3150*/  LDS R5, [R24+0x2c] ;  /* 0x00002c0018057984 */ /* 0x001e240000000800 */
[----:B0-----:R-:W-:-:S13]  /*3160*/  FSETP.GEU.AND P3, PT, R44, R5, PT ;  /* 0x000000052c00720b */ /* 0x001fda0003f6e000 */
[----:B------:R0:W-:Y:S04]  /*3170*/  @!P3 STS [R24+0x2c], R44 ;  /* 0x00002c2c1800b388 */ /* 0x0001e80000000800 */
[----:B------:R0:W-:Y:S02]  /*3180*/  @!P3 STS [R26+0x2c], R3 ;  /* 0x00002c031a00b388 */ /* 0x0001e40000000800 */
.L_x_76:
[----:B------:R-:W-:Y:S05]  /*3190*/  BSYNC.RECONVERGENT B1 ;  /* 0x0000000000017941 */ /* 0x000fea0003800200 */
.L_x_75:
[----:B------:R-:W-:Y:S04]  /*31a0*/  BSSY.RECONVERGENT B1, `(.L_x_77) ;  /* 0x0000006000017945 */ /* 0x000fe80003800200 */
[----:B------:R-:W-:Y:S05]  /*31b0*/  @!P1 BRA `(.L_x_78) ;  /* 0x0000000000109947 */ /* 0x000fea0003800000 */
[----:B0-----:R-:W0:Y:S02]  /*31c0*/  LDS R4, [R24+0x30] ;  /* 0x0000300018047984 */ /* 0x001e240000000800 */
[----:B0-----:R-:W-:-:S13]  /*31d0*/  FSETP.GEU.AND P1, PT, R49, R4, PT ;  /* 0x000000043100720b */ /* 0x001fda0003f2e000 */
[----:B------:R0:W-:Y:S04]  /*31e0*/  @!P1 STS [R24+0x30], R49 ;  /* 0x0000303118009388 */ /* 0x0001e80000000800 */
[----:B------:R0:W-:Y:S02]  /*31f0*/  @!P1 STS [R26+0x30], R3 ;  /* 0x000030031a009388 */ /* 0x0001e40000000800 */
.L_x_78:
[----:B------:R-:W-:Y:S05]  /*3200*/  BSYNC.RECONVERGENT B1 ;  /* 0x0000000000017941 */ /* 0x000fea0003800200 */
.L_x_77:
[----:B------:R-:W-:Y:S04]  /*3210*/  BSSY.RECONVERGENT B1, `(.L_x_79) ;  /* 0x0000006000017945 */ /* 0x000fe80003800200 */
[----:B------:R-:W-:Y:S05]  /*3220*/  @!P2 BRA `(.L_x_80) ;  /* 0x000000000010a947 */ /* 0x000fea0003800000 */
[----:B0-----:R-:W0:Y:S02]  /*3230*/  LDS R5, [R24+0x34] ;  /* 0x0000340018057984 */ /* 0x001e240000000800 */
[----:B0-----:R-:W-:-:S13]  /*3240*/  FSETP.GEU.AND P1, PT, R50, R5, PT ;  /* 0x000000053200720b */ /* 0x001fda0003f2e000 */
[----:B------:R0:W-:Y:S04]  /*3250*/  @!P1 STS [R24+0x34], R50 ;  /* 0x0000343218009388 */ /* 0x0001e80000000800 */
[----:B------:R0:W-:Y:S02]  /*3260*/  @!P1 STS [R26+0x34], R3 ;  /* 0x000034031a009388 */ /* 0x0001e40000000800 */
.L_x_80:
[----:B------:R-:W-:Y:S05]  /*3270*/  BSYNC.RECONVERGENT B1 ;  /* 0x0000000000017941 */ /* 0x000fea0003800200 */
.L_x_79:
[----:B------:R-:W-:Y:S04]  /*3280*/  BSSY.RECONVERGENT B1, `(.L_x_81) ;  /* 0x0000006000017945 */ /* 0x000fe80003800200 */
[----:B------:R-:W-:Y:S05]  /*3290*/  @!P5 BRA `(.L_x_82) ;  /* 0x000000000010d947 */ /* 0x000fea0003800000 */
[----:B0-----:R-:W0:Y:S02]  /*32a0*/  LDS R4, [R24+0x38] ;  /* 0x0000380018047984 */ /* 0x001e240000000800 */
[----:B0-----:R-:W-:-:S13]  /*32b0*/  FSETP.GEU.AND P1, PT, R45, R4, PT ;  /* 0x000000042d00720b */ /* 0x001fda0003f2e000 */
[----:B------:R0:W-:Y:S04]  /*32c0*/  @!P1 STS [R24+0x38], R45 ;  /* 0x0000382d18009388 */ /* 0x0001e80000000800 */
[----:B------:R0:W-:Y:S02]  /*32d0*/  @!P1 STS [R26+0x38], R3 ;  /* 0x000038031a009388 */ /* 0x0001e40000000800 */
.L_x_82:
[----:B------:R-:W-:Y:S05]  /*32e0*/  BSYNC.RECONVERGENT B1 ;  /* 0x0000000000017941 */ /* 0x000fea0003800200 */
.L_x_81:
[----:B------:R-:W-:Y:S04]  /*32f0*/  BSSY.RECONVERGENT B1, `(.L_x_83) ;  /* 0x0000006000017945 */ /* 0x000fe80003800200 */
[----:B------:R-:W-:Y:S05]  /*3300*/  @!P6 BRA `(.L_x_84) ;  /* 0x000000000010e947 */ /* 0x000fea0003800000 */
[----:B0-----:R-:W0:Y:S02]  /*3310*/  LDS R5, [R24+0x3c] ;  /* 0x00003c0018057984 */ /* 0x001e240000000800 */
[----:B0-----:R-:W-:-:S13]  /*3320*/  FSETP.GEU.AND P1, PT, R46, R5, PT ;  /* 0x000000052e00720b */ /* 0x001fda0003f2e000 */
[----:B------:R0:W-:Y:S04]  /*3330*/  @!P1 STS [R24+0x3c], R46 ;  /* 0x00003c2e18009388 */ /* 0x0001e80000000800 */
[----:B------:R0:W-:Y:S02]  /*3340*/  @!P1 STS [R26+0x3c], R3 ;  /* 0x00003c031a009388 */ /* 0x0001e40000000800 */
.L_x_84:
[----:B------:R-:W-:Y:S05]  /*3350*/  BSYNC.RECONVERGENT B1 ;  /* 0x0000000000017941 */ /* 0x000fea0003800200 */
.L_x_83:
[----:B01234-:R-:W-:-:S04]  /*3360*/  IADD3 R3, PT, PT, R3, UR5, RZ ;  /* 0x0000000503037c10 */ /* 0x01ffc8000fffe0ff */
[----:B------:R-:W-:-:S13]  /*3370*/  ISETP.GE.AND P1, PT, R3, R0, PT ;  /* 0x000000000300720c */ /* 0x000fda0003f26270 */
[----:B------:R-:W-:Y:S05]  /*3380*/  @!P1 BRA `(.L_x_85) ;  /* 0xffffffe000bc9947 */ /* 0x000fea000383ffff */
.L_x_14:
[----:B------:R-:W-:Y:S05]  /*3390*/  BSYNC.RECONVERGENT B0 ;  /* 0x0000000000007941 */ /* 0x000fea0003800200 */
.L_x_13:
[----:B------:R-:W-:Y:S06]  /*33a0*/  BAR.SYNC.DEFER_BLOCKING 0x0 ;  /* 0x0000000000007b1d */ /* 0x000fec0000010000 */
[----:B------:R-:W-:Y:S05]  /*33b0*/  @!P0 EXIT ;  /* 0x000000000000894d */ /* 0x000fea0003800000 */
[----:B---3--:R-:W1:Y:S01]  /*33c0*/  S2R R8, SR_TID.X ;  /* 0x0000000000087919 */ /* 0x008e620000002100 */
[----:B------:R-:W-:Y:S01]  /*33d0*/  UISETP.GE.U32.AND UP0, UPT, UR5, 0x10, UPT ;  /* 0x000000100500788c */ /* 0x000fe2000bf06070 */
[----:B------:R-:W-:Y:S01]  /*33e0*/  HFMA2 R4, -RZ, RZ, 0, 0 ;  /* 0x00000000ff047431 */ /* 0x000fe200000001ff */
[----:B------:R-:W-:Y:S01]  /*33f0*/  MOV R0, 0x7f7ff023 ;  /* 0x7f7ff02300007802 */ /* 0x000fe20000000f00 */
[----:B------:R-:W-:Y:S01]  /*3400*/  ULOP3.LUT UR9, UR5, 0xf, URZ, 0xc0, !UPT ;  /* 0x0000000f05097892 */ /* 0x000fe2000f8ec0ff */
[----:B------:R-:W-:-:S05]  /*3410*/  MOV R3, R2 ;  /* 0x0000000200037202 */ /* 0x000fca0000000f00 */
[----:B------:R-:W-:Y:S06]  /*3420*/  BRA.U !UP0, `(.L_x_86) ;  /* 0x0000000508507547 */ /* 0x000fec000b800000 */
[----:B------:R-:W3:Y:S01]  /*3430*/  S2UR UR7, SR_CgaCtaId ;  /* 0x00000000000779c3 */ /* 0x000ee20000008800 */
[----:B------:R-:W-:Y:S01]  /*3440*/  UMOV UR4, 0x400 ;  /* 0x0000040000047882 */ /* 0x000fe20000000000 */
[----:B------:R-:W-:Y:S01]  /*3450*/  ULOP3.LUT UR12, UR5, 0x7f0, URZ, 0xc0, !UPT ;  /* 0x000007f0050c7892 */ /* 0x000fe2000f8ec0ff */
[----:B-1--4-:R-:W-:Y:S01]  /*3460*/  LEA R5, R8, 0x200, 0x2 ;  /* 0x0000020008057811 */ /* 0x012fe200078e10ff */
[----:B------:R-:W-:Y:S01]  /*3470*/  UIADD3 UR6, UPT, UPT, UR4, 0xf40, URZ ;  /* 0x00000f4004067890 */ /* 0x000fe2000fffe0ff */
[----:B------:R-:W-:Y:S01]  /*3480*/  MOV R0, 0x7f7ff023 ;  /* 0x7f7ff02300007802 */ /* 0x000fe20000000f00 */
[----:B------:R-:W-:Y:S01]  /*3490*/  UIADD3 UR8, UPT, UPT, UR4, 0x2f40, URZ ;  /* 0x00002f4004087890 */ /* 0x000fe2000fffe0ff */
[----:B------:R-:W-:Y:S01]  /*34a0*/  MOV R3, R2 ;  /* 0x0000000200037202 */ /* 0x000fe20000000f00 */
[----:B------:R-:W-:Y:S01]  /*34b0*/  ULOP3.LUT UR4, UR5, 0xfffffff0, URZ, 0xc0, !UPT ;  /* 0xfffffff005047892 */ /* 0x000fe2000f8ec0ff */
[----:B------:R-:W-:-:S03]  /*34c0*/  MOV R4, UR12 ;  /* 0x0000000c00047c02 */ /* 0x000fc60008000f00 */
[----:B------:R-:W-:Y:S02]  /*34d0*/  UIADD3 UR4, UPT, UPT, -UR4, URZ, URZ ;  /* 0x000000ff04047290 */ /* 0x000fe4000fffe1ff */
[----:B---3--:R-:W-:Y:S02]  /*34e0*/  ULEA UR6, UR7, UR6, 0x18 ;  /* 0x0000000607067291 */ /* 0x008fe4000f8ec0ff */
[----:B------:R-:W-:-:S04]  /*34f0*/  ULEA UR8, UR7, UR8, 0x18 ;  /* 0x0000000807087291 */ /* 0x000fc8000f8ec0ff */
[C---:B------:R-:W-:Y:S02]  /*3500*/  IADD3 R6, PT, PT, R5.reuse, UR6, RZ ;  /* 0x0000000605067c10 */ /* 0x040fe4000fffe0ff */
[----:B------:R-:W-:-:S07]  /*3510*/  IADD3 R5, PT, PT, R5, UR8, RZ ;  /* 0x0000000805057c10 */ /* 0x000fce000fffe0ff */
.L_x_87:
[----:B------:R-:W1:Y:S01]  /*3520*/  LDS R7, [R6+-0x200] ;  /* 0xfffe000006077984 */ /* 0x000e620000000800 */
[----:B------:R-:W-:-:S03]  /*3530*/  UIADD3 UR4, UPT, UPT, UR4, 0x10, URZ ;  /* 0x0000001004047890 */ /* 0x000fc6000fffe0ff */
[----:B---3--:R-:W3:Y:S01]  /*3540*/  LDS R9, [R6+-0x1c0] ;  /* 0xfffe400006097984 */ /* 0x008ee20000000800 */
[----:B------:R-:W-:Y:S01]  /*3550*/  UISETP.NE.AND UP0, UPT, UR4, URZ, UPT ;  /* 0x000000ff0400728c */ /* 0x000fe2000bf05270 */
[----:B-1----:R-:W-:-:S13]  /*3560*/  FSETP.GEU.AND P0, PT, R7, R0, PT ;  /* 0x000000000700720b */ /* 0x002fda0003f0e000 */
[----:B------:R-:W-:Y:S01]  /*3570*/  @!P0 MOV R0, R7 ;  /* 0x0000000700008202 */ /* 0x000fe20000000f00 */
[----:B----4-:R-:W-:Y:S03]  /*3580*/  @!P0 LDS R3, [R5+-0x200] ;  /* 0xfffe000005038984 */ /* 0x010fe60000000800 */
[----:B---3--:R-:W-:Y:S01]  /*3590*/  FSETP.GEU.AND P0, PT, R9, R0, PT ;  /* 0x000000000900720b */ /* 0x008fe20003f0e000 */
[----:B------:R-:W1:-:S12]  /*35a0*/  LDS R7, [R6+-0x180] ;  /* 0xfffe800006077984 */ /* 0x000e580000000800 */
[----:B------:R-:W-:Y:S01]  /*35b0*/  @!P0 MOV R0, R9 ;  /* 0x0000000900008202 */ /* 0x000fe20000000f00 */
[----:B------:R-:W-:Y:S04]  /*35c0*/  @!P0 LDS R3, [R5+-0x1c0] ;  /* 0xfffe400005038984 */ /* 0x000fe80000000800 */
[----:B------:R-:W3:Y:S01]  /*35d0*/  LDS R9, [R6+-0x140] ;  /* 0xfffec00006097984 */ /* 0x000ee20000000800 */
[----:B-1----:R-:W-:-:S13]  /*35e0*/  FSETP.GEU.AND P0, PT, R7, R0, PT ;  /* 0x000000000700720b */ /* 0x002fda0003f0e000 */
[----:B------:R-:W-:Y:S01]  /*35f0*/  @!P0 MOV R0, R7 ;  /* 0x0000000700008202 */ /* 0x000fe20000000f00 */
[----:B------:R-:W-:Y:S03]  /*3600*/  @!P0 LDS R3, [R5+-0x180] ;  /* 0xfffe800005038984 */ /* 0x000fe60000000800 */
        /* <DEDUP_REMOVED lines=17> */
[----:B------:R-:W1:-:S12]  /*3720*/  LDS R7, [R6] ;  /* 0x0000000006077984 */ /* 0x000e580000000800 */
[----:B------:R-:W-:Y:S01]  /*3730*/  @!P0 MOV R0, R9 ;  /* 0x0000000900008202 */ /* 0x000fe20000000f00 */
[----:B------:R-:W-:Y:S04]  /*3740*/  @!P0 LDS R3, [R5+-0x40] ;  /* 0xffffc00005038984 */ /* 0x000fe80000000800 */
[----:B------:R-:W3:Y:S01]  /*3750*/  LDS R9, [R6+0x40] ;  /* 0x0000400006097984 */ /* 0x000ee20000000800 */
[----:B-1----:R-:W-:-:S13]  /*3760*/  FSETP.GEU.AND P0, PT, R7, R0, PT ;  /* 0x000000000700720b */ /* 0x002fda0003f0e000 */
[----:B------:R-:W-:Y:S01]  /*3770*/  @!P0 MOV R0, R7 ;  /* 0x0000000700008202 */ /* 0x000fe20000000f00 */
[----:B------:R-:W-:Y:S03]  /*3780*/  @!P0 LDS R3, [R5] ;  /* 0x0000000005038984 */ /* 0x000fe60000000800 */
[----:B---3--:R-:W-:Y:S01]  /*3790*/  FSETP.GEU.AND P0, PT, R9, R0, PT ;  /* 0x000000000900720b */ /* 0x008fe20003f0e000 */
[----:B------:R-:W1:-:S12]  /*37a0*/  LDS R7, [R6+0x80] ;  /* 0x0000800006077984 */ /* 0x000e580000000800 */
[----:B------:R-:W-:Y:S01]  /*37b0*/  @!P0 MOV R0, R9 ;  /* 0x0000000900008202 */ /* 0x000fe20000000f00 */
[----:B------:R-:W-:Y:S04]  /*37c0*/  @!P0 LDS R3, [R5+0x40] ;  /* 0x0000400005038984 */ /* 0x000fe80000000800 */
[----:B------:R-:W3:Y:S01]  /*37d0*/  LDS R9, [R6+0xc0] ;  /* 0x0000c00006097984 */ /* 0x000ee20000000800 */
[----:B-1----:R-:W-:-:S13]  /*37e0*/  FSETP.GEU.AND P0, PT, R7, R0, PT ;  /* 0x000000000700720b */ /* 0x002fda0003f0e000 */
[----:B------:R-:W-:Y:S01]  /*37f0*/  @!P0 MOV R0, R7 ;  /* 0x0000000700008202 */ /* 0x000fe20000000f00 */
[----:B------:R-:W-:Y:S03]  /*3800*/  @!P0 LDS R3, [R5+0x80] ;  /* 0x0000800005038984 */ /* 0x000fe60000000800 */
        /* <DEDUP_REMOVED lines=12> */
[----:B------:R3:W4:Y:S02]  /*38d0*/  LDS R9, [R6+0x1c0] ;  /* 0x0001c00006097984 */ /* 0x0007240000000800 */
[----:B---3--:R-:W-:Y:S02]  /*38e0*/  IADD3 R6, PT, PT, R6, 0x400, RZ ;  /* 0x0000040006067810 */ /* 0x008fe40007ffe0ff */
[----:B-1----:R-:W-:-:S13]  /*38f0*/  FSETP.GEU.AND P0, PT, R7, R0, PT ;  /* 0x000000000700720b */ /* 0x002fda0003f0e000 */
[----:B------:R-:W-:Y:S01]  /*3900*/  @!P0 MOV R0, R7 ;  /* 0x0000000700008202 */ /* 0x000fe20000000f00 */
[----:B------:R-:W3:Y:S03]  /*3910*/  @!P0 LDS R3, [R5+0x180] ;  /* 0x0001800005038984 */ /* 0x000ee60000000800 */
[----:B----4-:R-:W-:-:S13]  /*3920*/  FSETP.GEU.AND P0, PT, R9, R0, PT ;  /* 0x000000000900720b */ /* 0x010fda0003f0e000 */
[----:B------:R1:W4:Y:S01]  /*3930*/  @!P0 LDS R3, [R5+0x1c0] ;  /* 0x0001c00005038984 */ /* 0x0003220000000800 */
[----:B------:R-:W-:Y:S02]  /*3940*/  @!P0 MOV R0, R9 ;  /* 0x0000000900008202 */ /* 0x000fe40000000f00 */
[----:B-1----:R-:W-:Y:S01]  /*3950*/  IADD3 R5, PT, PT, R5, 0x400, RZ ;  /* 0x0000040005057810 */ /* 0x002fe20007ffe0ff */
[----:B------:R-:W-:Y:S06]  /*3960*/  BRA.U UP0, `(.L_x_87) ;  /* 0xfffffff900ec7547 */ /* 0x000fec000b83ffff */
.L_x_86:
[----:B------:R-:W-:-:S09]  /*3970*/  UISETP.NE.AND UP0, UPT, UR9, URZ, UPT ;  /* 0x000000ff0900728c */ /* 0x000fd2000bf05270 */
[----:B------:R-:W-:Y:S05]  /*3980*/  BRA.U !UP0, `(.L_x_88) ;  /* 0x0000000508687547 */ /* 0x000fea000b800000 */
[----:B------:R-:W5:Y:S01]  /*3990*/  S2UR UR6, SR_CgaCtaId ;  /* 0x00000000000679c3 */ /* 0x000f620000008800 */
[----:B------:R-:W-:Y:S01]  /*39a0*/  UMOV UR4, 0x400 ;  /* 0x0000040000047882 */ /* 0x000fe20000000000 */
[----:B------:R-:W-:Y:S01]  /*39b0*/  UISETP.GE.U32.AND UP0, UPT, UR9, 0x8, UPT ;  /* 0x000000080900788c */ /* 0x000fe2000bf06070 */
[----:B-1--4-:R-:W-:Y:S01]  /*39c0*/  SHF.L.U32 R5, R8, 0x2, RZ ;  /* 0x0000000208057819 */ /* 0x012fe200000006ff */
[----:B------:R-:W-:Y:S02]  /*39d0*/  UIADD3 UR8, UPT, UPT, UR4, 0x2f40, URZ ;  /* 0x00002f4004087890 */ /* 0x000fe4000fffe0ff */
[----:B------:R-:W-:Y:S02]  /*39e0*/  ULOP3.LUT UR12, UR5, 0x7, URZ, 0xc0, !UPT ;  /* 0x00000007050c7892 */ /* 0x000fe4000f8ec0ff */
[----:B------:R-:W1:Y:S02]  /*39f0*/  S2UR UR7, SR_CgaCtaId ;  /* 0x00000000000779c3 */ /* 0x000e640000008800 */
[----:B------:R-:W-:-:S02]  /*3a00*/  UISETP.NE.AND UP1, UPT, UR12, URZ, UPT ;  /* 0x000000ff0c00728c */ /* 0x000fc4000bf25270 */
[----:B-----5:R-:W-:Y:S02]  /*3a10*/  ULEA UR8, UR6, UR8, 0x18 ;  /* 0x0000000806087291 */ /* 0x020fe4000f8ec0ff */
[----:B------:R-:W-:-:S04]  /*3a20*/  UIADD3 UR6, UPT, UPT, UR4, 0xf40, URZ ;  /* 0x00000f4004067890 */ /* 0x000fc8000fffe0ff */
[----:B------:R-:W-:Y:S01]  /*3a30*/  LEA R9, R8, UR8, 0x6 ;  /* 0x0000000808097c11 */ /* 0x000fe2000f8e30ff */
[----:B-1----:R-:W-:-:S04]  /*3a40*/  ULEA UR6, UR7, UR6, 0x18 ;  /* 0x0000000607067291 */ /* 0x002fc8000f8ec0ff */
[----:B------:R-:W-:Y:S02]  /*3a50*/  IMAD R9, R8, -0x3c, R9 ;  /* 0xffffffc408097824 */ /* 0x000fe400078e0209 */
[----:B------:R-:W-:Y:S01]  /*3a60*/  IADD3 R7, PT, PT, R5, UR6, RZ ;  /* 0x0000000605077c10 */ /* 0x000fe2000fffe0ff */
[----:B------:R-:W-:Y:S06]  /*3a70*/  BRA.U !UP0, `(.L_x_89) ;  /* 0x00000001088c7547 */ /* 0x000fec000b800000 */
[C---:B------:R-:W-:Y:S02]  /*3a80*/  LEA R6, R4.reuse, R7, 0x6 ;  /* 0x0000000704067211 */ /* 0x040fe400078e30ff */
[C---:B------:R-:W-:Y:S02]  /*3a90*/  LEA R8, R4.reuse, R9, 0x6 ;  /* 0x0000000904087211 */ /* 0x040fe400078e30ff */
[----:B------:R-:W-:Y:S01]  /*3aa0*/  IADD3 R4, PT, PT, R4, 0x8, RZ ;  /* 0x0000000804047810 */ /* 0x000fe20007ffe0ff */
[----:B0-2---:R-:W0:Y:S04]  /*3ab0*/  LDS R11, [R6] ;  /* 0x00000000060b7984 */ /* 0x005e280000000800 */
[----:B------:R-:W1:Y:S01]  /*3ac0*/  LDS R13, [R6+0x40] ;  /* 0x00004000060d7984 */ /* 0x000e620000000800 */
[----:B0-----:R-:W-:-:S13]  /*3ad0*/  FSETP.GEU.AND P0, PT, R11, R0, PT ;  /* 0x000000000b00720b */ /* 0x001fda0003f0e000 */
[----:B------:R-:W-:Y:S01]  /*3ae0*/  @!P0 MOV R0, R11 ;  /* 0x0000000b00008202 */ /* 0x000fe20000000f00 */
[----:B---3--:R-:W-:Y:S03]  /*3af0*/  @!P0 LDS R3, [R8] ;  /* 0x0000000008038984 */ /* 0x008fe60000000800 */
[----:B-1----:R-:W-:Y:S01]  /*3b00*/  FSETP.GEU.AND P0, PT, R13, R0, PT ;  /* 0x000000000d00720b */ /* 0x002fe20003f0e000 */
[----:B------:R-:W0:-:S12]  /*3b10*/  LDS R11, [R6+0x80] ;  /* 0x00008000060b7984 */ /* 0x000e180000000800 */
[----:B------:R-:W-:Y:S01]  /*3b20*/  @!P0 MOV R0, R13 ;  /* 0x0000000d00008202 */ /* 0x000fe20000000f00 */
[----:B------:R-:W-:Y:S04]  /*3b30*/  @!P0 LDS R3, [R8+0x40] ;  /* 0x0000400008038984 */ /* 0x000fe80000000800 */
[----:B------:R-:W1:Y:S01]  /*3b40*/  LDS R13, [R6+0xc0] ;  /* 0x0000c000060d7984 */ /* 0x000e620000000800 */
[----:B0-----:R-:W-:-:S13]  /*3b50*/  FSETP.GEU.AND P0, PT, R11, R0, PT ;  /* 0x000000000b00720b */ /* 0x001fda0003f0e000 */
[----:B------:R-:W-:Y:S01]  /*3b60*/  @!P0 MOV R0, R11 ;  /* 0x0000000b00008202 */ /* 0x000fe20000000f00 */
[----:B------:R-:W-:Y:S03]  /*3b70*/  @!P0 LDS R3, [R8+0x80] ;  /* 0x0000800008038984 */ /* 0x000fe60000000800 */
        /* <DEDUP_REMOVED lines=15> */
[----:B------:R4:W0:Y:S03]  /*3c70*/  @!P0 LDS R3, [R8+0x180] ;  /* 0x0001800008038984 */ /* 0x0008260000000800 */
[----:B-1----:R-:W-:-:S13]  /*3c80*/  FSETP.GEU.AND P0, PT, R13, R0, PT ;  /* 0x000000000d00720b */ /* 0x002fda0003f0e000 */
[----:B------:R4:W1:Y:S01]  /*3c90*/  @!P0 LDS R3, [R8+0x1c0] ;  /* 0x0001c00008038984 */ /* 0x0008620000000800 */
[----:B------:R-:W-:-:S07]  /*3ca0*/  @!P0 MOV R0, R13 ;  /* 0x0000000d00008202 */ /* 0x000fce0000000f00 */
.L_x_89:
[----:B------:R-:W-:Y:S05]  /*3cb0*/  BRA.U !UP1, `(.L_x_88) ;  /* 0x00000001099c7547 */ /* 0x000fea000b800000 */
[----:B------:R-:W-:Y:S02]  /*3cc0*/  UISETP.GE.U32.AND UP0, UPT, UR12, 0x4, UPT ;  /* 0x000000040c00788c */ /* 0x000fe4000bf06070 */
[----:B------:R-:W-:-:S04]  /*3cd0*/  ULOP3.LUT UR5, UR5, 0x3, URZ, 0xc0, !UPT ;  /* 0x0000000305057892 */ /* 0x000fc8000f8ec0ff */
[----:B------:R-:W-:-:S03]  /*3ce0*/  UISETP.NE.AND UP1, UPT, UR5, URZ, UPT ;  /* 0x000000ff0500728c */ /* 0x000fc6000bf25270 */
[----:B------:R-:W-:Y:S08]  /*3cf0*/  BRA.U !UP0, `(.L_x_90) ;  /* 0x00000001084c7547 */ /* 0x000ff0000b800000 */
[C---:B------:R-:W-:Y:S02]  /*3d00*/  LEA R6, R4.reuse, R7, 0x6 ;  /* 0x0000000704067211 */ /* 0x040fe400078e30ff */
[C---:B----4-:R-:W-:Y:S02]  /*3d10*/  LEA R8, R4.reuse, R9, 0x6 ;  /* 0x0000000904087211 */ /* 0x050fe400078e30ff */
[----:B------:R-:W-:Y:S01]  /*3d20*/  IADD3 R4, PT, PT, R4, 0x4, RZ ;  /* 0x0000000404047810 */ /* 0x000fe20007ffe0ff */
[----:B------:R-:W4:Y:S04]  /*3d30*/  LDS R7, [R6] ;  /* 0x0000000006077984 */ /* 0x000f280000000800 */
[----:B0-2---:R-:W0:Y:S04]  /*3d40*/  LDS R11, [R6+0x40] ;  /* 0x00004000060b7984 */ /* 0x005e280000000800 */
[----:B------:R-:W-:Y:S01]  /*3d50*/  LDS R9, [R6+0xc0] ;  /* 0x0000c00006097984 */ /* 0x000fe20000000800 */
[----:B----4-:R-:W-:-:S13]  /*3d60*/  FSETP.GEU.AND P0, PT, R7, R0, PT ;  /* 0x000000000700720b */ /* 0x010fda0003f0e000 */
[----:B------:R-:W-:Y:S01]  /*3d70*/  @!P0 MOV R0, R7 ;  /* 0x0000000700008202 */ /* 0x000fe20000000f00 */
[----:B-1-3--:R-:W-:Y:S03]  /*3d80*/  @!P0 LDS R3, [R8] ;  /* 0x0000000008038984 */ /* 0x00afe60000000800 */
[----:B0-----:R-:W-:Y:S01]  /*3d90*/  FSETP.GEU.AND P0, PT, R11, R0, PT ;  /* 0x000000000b00720b */ /* 0x001fe20003f0e000 */
[----:B------:R-:W0:-:S12]  /*3da0*/  LDS R7, [R6+0x80] ;  /* 0x0000800006077984 */ /* 0x000e180000000800 */
[----:B------:R-:W-:Y:S01]  /*3db0*/  @!P0 MOV R0, R11 ;  /* 0x0000000b00008202 */ /* 0x000fe20000000f00 */
[----:B------:R1:W2:Y:S03]  /*3dc0*/  @!P0 LDS R3, [R8+0x40] ;  /* 0x0000400008038984 */ /* 0x0002a60000000800 */
[----:B0-----:R-:W-:-:S13]  /*3dd0*/  FSETP.GEU.AND P0, PT, R7, R0, PT ;  /* 0x000000000700720b */ /* 0x001fda0003f0e000 */
[----:B------:R-:W-:Y:S01]  /*3de0*/  @!P0 MOV R0, R7 ;  /* 0x0000000700008202 */ /* 0x000fe20000000f00 */
[----:B------:R1:W0:Y:S03]  /*3df0*/  @!P0 LDS R3, [R8+0x80] ;  /* 0x0000800008038984 */ /* 0x0002260000000800 */
[----:B------:R-:W-:-:S13]  /*3e00*/  FSETP.GEU.AND P0, PT, R9, R0, PT ;  /* 0x000000000900720b */ /* 0x000fda0003f0e000 */
[----:B------:R1:W3:Y:S01]  /*3e10*/  @!P0 LDS R3, [R8+0xc0] ;  /* 0x0000c00008038984 */ /* 0x0002e20000000800 */
[----:B--2---:R-:W-:-:S07]  /*3e20*/  @!P0 MOV R0, R9 ;  /* 0x0000000900008202 */ /* 0x004fce0000000f00 */
.L_x_90:
[----:B------:R-:W-:Y:S05]  /*3e30*/  BRA.U !UP1, `(.L_x_88) ;  /* 0x00000001093c7547 */ /* 0x000fea000b800000 */
[----:B------:R-:W-:Y:S01]  /*3e40*/  UIADD3 UR4, UPT, UPT, UR4, 0x2f40, URZ ;  /* 0x00002f4004047890 */ /* 0x000fe2000fffe0ff */
[----:B------:R-:W-:-:S03]  /*3e50*/  LEA R4, R4, R5, 0x6 ;  /* 0x0000000504047211 */ /* 0x000fc600078e30ff */
[----:B------:R-:W-:Y:S01]  /*3e60*/  ULEA UR7, UR7, UR4, 0x18 ;  /* 0x0000000407077291 */ /* 0x000fe2000f8ec0ff */
[----:B------:R-:W-:Y:S01]  /*3e70*/  IADD3 R5, PT, PT, R4, UR6, RZ ;  /* 0x0000000604057c10 */ /* 0x000fe2000fffe0ff */
[----:B------:R-:W-:-:S04]  /*3e80*/  UIADD3 UR4, UPT, UPT, -UR5, URZ, URZ ;  /* 0x000000ff05047290 */ /* 0x000fc8000fffe1ff */
[----:B------:R-:W-:-:S08]  /*3e90*/  IADD3 R4, PT, PT, R4, UR7, RZ ;  /* 0x0000000704047c10 */ /* 0x000fd0000fffe0ff */
.L_x_91:
[----:B------:R5:W0:Y:S01]  /*3ea0*/  LDS R7, [R5] ;  /* 0x0000000005077984 */ /* 0x000a220000000800 */
[----:B------:R-:W-:-:S04]  /*3eb0*/  UIADD3 UR4, UPT, UPT, UR4, 0x1, URZ ;  /* 0x0000000104047890 */ /* 0x000fc8000fffe0ff */
[----:B------:R-:W-:Y:S01]  /*3ec0*/  UISETP.NE.AND UP0, UPT, UR4, URZ, UPT ;  /* 0x000000ff0400728c */ /* 0x000fe2000bf05270 */
[----:B-----5:R-:W-:Y:S02]  /*3ed0*/  IADD3 R5, PT, PT, R5, 0x40, RZ ;  /* 0x0000004005057810 */ /* 0x020fe40007ffe0ff */
[----:B0-----:R-:W-:-:S13]  /*3ee0*/  FSETP.GEU.AND P0, PT, R7, R0, PT ;  /* 0x000000000700720b */ /* 0x001fda0003f0e000 */
[----:B-1-3--:R0:W1:Y:S01]  /*3ef0*/  @!P0 LDS R3, [R4] ;  /* 0x0000000004038984 */ /* 0x00a0620000000800 */
[----:B------:R-:W-:Y:S02]  /*3f00*/  @!P0 MOV R0, R7 ;  /* 0x0000000700008202 */ /* 0x000fe40000000f00 */
[----:B0-----:R-:W-:Y:S01]  /*3f10*/  IADD3 R4, PT, PT, R4, 0x40, RZ ;  /* 0x0000004004047810 */ /* 0x001fe20007ffe0ff */
[----:B------:R-:W-:Y:S06]  /*3f20*/  BRA.U UP0, `(.L_x_91) ;  /* 0xfffffffd00dc7547 */ /* 0x000fec000b83ffff */
.L_x_88:
[C---:B------:R-:W-:Y:S01]  /*3f30*/  FSETP.GEU.AND P0, PT, R0.reuse, RZ, PT ;  /* 0x000000ff0000720b */ /* 0x040fe20003f0e000 */
[----:B------:R-:W-:Y:S03]  /*3f40*/  BSSY.RECONVERGENT B0, `(.L_x_92) ;  /* 0x000000d000007945 */ /* 0x000fe60003800200 */
[----:B------:R-:W-:-:S04]  /*3f50*/  FSEL R0, -R0, R0, !P0 ;  /* 0x0000000000007208 */ /* 0x000fc80004000100 */
[----:B------:R-:W-:Y:S01]  /*3f60*/  IADD3 R4, PT, PT, R0, -0xd000000, RZ ;  /* 0xf300000000047810 */ /* 0x000fe20007ffe0ff */
[----:B----4-:R4:W0:Y:S03]  /*3f70*/  MUFU.RSQ R5, R0 ;  /* 0x0000000000057308 */ /* 0x0108260000001400 */
[----:B------:R-:W-:-:S13]  /*3f80*/  ISETP.GT.U32.AND P0, PT, R4, 0x727fffff, PT ;  /* 0x727fffff0400780c */ /* 0x000fda0003f04070 */
[----:B----4-:R-:W-:Y:S05]  /*3f90*/  @!P0 BRA `(.L_x_93) ;  /* 0x00000000000c8947 */ /* 0x010fea0003800000 */
[----:B--2---:R-:W-:-:S07]  /*3fa0*/  MOV R10, 0x3fc0 ;  /* 0x00003fc0000a7802 */ /* 0x004fce0000000f00 */
[----:B01-3--:R-:W-:Y:S05]  /*3fb0*/  CALL.REL.NOINC `($__internal_0_$__cuda_sm20_sqrt_rn_f32_slowpath) ;  /* 0x0000000000387944 */ /* 0x00bfea0003c00000 */
[----:B------:R-:W-:Y:S05]  /*3fc0*/  BRA `(.L_x_94) ;  /* 0x0000000000107947 */ /* 0x000fea0003800000 */
.L_x_93:
[----:B0-----:R-:W-:Y:S01]  /*3fd0*/  FMUL.FTZ R9, R0, R5 ;  /* 0x0000000500097220 */ /* 0x001fe20000410000 */
[----:B------:R-:W-:-:S03]  /*3fe0*/  FMUL.FTZ R4, R5, 0.5 ;  /* 0x3f00000005047820 */ /* 0x000fc60000410000 */
[----:B------:R-:W-:-:S04]  /*3ff0*/  FFMA R0, -R9, R9, R0 ;  /* 0x0000000909007223 */ /* 0x000fc80000000100 */
[----:B------:R-:W-:-:S07]  /*4000*/  FFMA R9, R0, R4, R9 ;  /* 0x0000000400097223 */ /* 0x000fce0000000009 */
.L_x_94:
[----:B------:R-:W-:Y:S05]  /*4010*/  BSYNC.RECONVERGENT B0 ;  /* 0x0000000000007941 */ /* 0x000fea0003800200 */
.L_x_92:
[----:B------:R-:W0:Y:S01]  /*4020*/  LDC.64 R4, c[0x0][0x380] ;  /* 0x0000e000ff047b82 */ /* 0x000e220000000a00 */
[----:B-123--:R-:W-:-:S07]  /*4030*/  IADD3 R11, PT, PT, R3, 0x1, RZ ;  /* 0x00000001030b7810 */ /* 0x00efce0007ffe0ff */
[----:B------:R-:W1:Y:S01]  /*4040*/  LDC.64 R6, c[0x0][0x388] ;  /* 0x0000e200ff067b82 */ /* 0x000e620000000a00 */
[----:B0-----:R-:W-:-:S05]  /*4050*/  IMAD.WIDE R4, R2, 0x4, R4 ;  /* 0x0000000402047825 */ /* 0x001fca00078e0204 */
[----:B------:R-:W-:Y:S01]  /*4060*/  STG.E desc[UR10][R4.64], R9 ;  /* 0x0000000904007986 */ /* 0x000fe2000c10190a */
[----:B-1----:R-:W-:-:S05]  /*4070*/  IMAD.WIDE R2, R2, 0x4, R6 ;  /* 0x0000000402027825 */ /* 0x002fca00078e0206 */
[----:B------:R-:W-:Y:S01]  /*4080*/  STG.E desc[UR10][R2.64], R11 ;  /* 0x0000000b02007986 */ /* 0x000fe2000c10190a */
[----:B------:R-:W-:Y:S05]  /*4090*/  EXIT ;  /* 0x000000000000794d */ /* 0x000fea0003800000 */
        .weak           $__internal_0_$__cuda_sm20_sqrt_rn_f32_slowpath
        .type           $__internal_0_$__cuda_sm20_sqrt_rn_f32_slowpath,@function
        .size           $__internal_0_$__cuda_sm20_sqrt_rn_f32_slowpath,(.L_x_97 - $__internal_0_$__cuda_sm20_sqrt_rn_f32_slowpath)
$__internal_0_$__cuda_sm20_sqrt_rn_f32_slowpath:
[----:B------:R-:W-:-:S13]  /*40a0*/  LOP3.LUT P0, RZ, R0, 0x7fffffff, RZ, 0xc0, !PT ;  /* 0x7fffffff00ff7812 */ /* 0x000fda000780c0ff */
[----:B------:R-:W-:Y:S01]  /*40b0*/  @!P0 MOV R4, R0 ;  /* 0x0000000000048202 */ /* 0x000fe20000000f00 */
[----:B------:R-:W-:Y:S06]  /*40c0*/  @!P0 BRA `(.L_x_95) ;  /* 0x0000000000408947 */ /* 0x000fec0003800000 */
[----:B------:R-:W-:-:S13]  /*40d0*/  FSETP.GEU.FTZ.AND P0, PT, R0, RZ, PT ;  /* 0x000000ff0000720b */ /* 0x000fda0003f1e000 */
[----:B------:R-:W-:Y:S01]  /*40e0*/  @!P0 MOV R4, 0x7fffffff ;  /* 0x7fffffff00048802 */ /* 0x000fe20000000f00 */
[----:B------:R-:W-:Y:S06]  /*40f0*/  @!P0 BRA `(.L_x_95) ;  /* 0x0000000000348947 */ /* 0x000fec0003800000 */
[----:B------:R-:W-:-:S13]  /*4100*/  FSETP.GTU.FTZ.AND P0, PT, |R0|, +INF , PT ;  /* 0x7f8000000000780b */ /* 0x000fda0003f1c200 */
[----:B------:R-:W-:Y:S01]  /*4110*/  @P0 FADD.FTZ R4, R0, 1 ;  /* 0x3f80000000040421 */ /* 0x000fe20000010000 */
[----:B------:R-:W-:Y:S06]  /*4120*/  @P0 BRA `(.L_x_95) ;  /* 0x0000000000280947 */ /* 0x000fec0003800000 */
[----:B------:R-:W-:-:S13]  /*4130*/  FSETP.NEU.FTZ.AND P0, PT, |R0|, +INF , PT ;  /* 0x7f8000000000780b */ /* 0x000fda0003f1d200 */
[----:B------:R-:W-:-:S04]  /*4140*/  @P0 FFMA R5, R0, 1.84467440737095516160e+19, RZ ;  /* 0x5f80000000050823 */ /* 0x000fc800000000ff */
[----:B------:R-:W0:Y:S02]  /*4150*/  @P0 MUFU.RSQ R4, R5 ;  /* 0x0000000500040308 */ /* 0x000e240000001400 */
[----:B0-----:R-:W-:Y:S01]  /*4160*/  @P0 FMUL.FTZ R6, R5, R4 ;  /* 0x0000000405060220 */ /* 0x001fe20000410000 */
[----:B------:R-:W-:Y:S01]  /*4170*/  @P0 FMUL.FTZ R8, R4, 0.5 ;  /* 0x3f00000004080820 */ /* 0x000fe20000410000 */
[----:B------:R-:W-:Y:S02]  /*4180*/  @!P0 MOV R4, R0 ;  /* 0x0000000000048202 */ /* 0x000fe40000000f00 */
[----:B------:R-:W-:-:S04]  /*4190*/  @P0 FADD.FTZ R7, -R6, -RZ ;  /* 0x800000ff06070221 */ /* 0x000fc80000010100 */
[----:B------:R-:W-:-:S04]  /*41a0*/  @P0 FFMA R7, R6, R7, R5 ;  /* 0x0000000706070223 */ /* 0x000fc80000000005 */
[----:B------:R-:W-:-:S04]  /*41b0*/  @P0 FFMA R7, R7, R8, R6 ;  /* 0x0000000807070223 */ /* 0x000fc80000000006 */
[----:B------:R-:W-:-:S07]  /*41c0*/  @P0 FMUL.FTZ R4, R7, 2.3283064365386962891e-10 ;  /* 0x2f80000007040820 */ /* 0x000fce0000410000 */
.L_x_95:
[----:B------:R-:W-:Y:S01]  /*41d0*/  HFMA2 R5, -RZ, RZ, 0, 0 ;  /* 0x00000000ff057431 */ /* 0x000fe200000001ff */
[----:B------:R-:W-:Y:S02]  /*41e0*/  MOV R9, R4 ;  /* 0x0000000400097202 */ /* 0x000fe40000000f00 */
[----:B------:R-:W-:-:S04]  /*41f0*/  MOV R4, R10 ;  /* 0x0000000a00047202 */ /* 0x000fc80000000f00 */
[----:B------:R-:W-:Y:S05]  /*4200*/  RET.REL.NODEC R4 `(_Z14cuda_delta_knnPfPjPKfS2_S2_S2_PKi) ;  /* 0xffffffbc047c7950 */ /* 0x000fea0003c3ffff */
.L_x_96:
[----:B------:R-:W-:-:S00]  /*4210*/  BRA `(.L_x_96) ;  /* 0xfffffffc00fc7947 */ /* 0x000fc0000383ffff */
[----:B------:R-:W-:-:S00]  /*4220*/  NOP ;  /* 0x0000000000007918 */ /* 0x000fc00000000000 */
        /* <DEDUP_REMOVED lines=13> */
.L_x_97:


//--------------------- .nv.shared._Z14cuda_delta_knnPfPjPKfS2_S2_S2_PKi --------------------------
	.section	.nv.shared._Z14cuda_delta_knnPfPjPKfS2_S2_S2_PKi,"aw",@nobits
	.sectionflags	@""
	.align	4
.nv.shared._Z14cuda_delta_knnPfPjPKfS2_S2_S2_PKi:
	.zero		21312


//--------------------- .nv.shared.reserved.0     --------------------------
	.section	.nv.shared.reserved.0,"aw",@nobits
	.weak		__nv_reservedSMEM_offset_0_alias
	.size		__nv_reservedSMEM_offset_0_alias, 0, 64
	.other		__nv_reservedSMEM_offset_0_alias,@"STO_CUDA_RESERVED_SHARED STV_DEFAULT"
__nv_reservedSMEM_offset_0_alias:
	.zero		0
	.zero		64


//--------------------- .nv.constant0._Z14cuda_delta_knnPfPjPKfS2_S2_S2_PKi --------------------------
	.section	.nv.constant0._Z14cuda_delta_knnPfPjPKfS2_S2_S2_PKi,"a",@progbits
	.sectionflags	@""
	.align	4
.nv.constant0._Z14cuda_delta_knnPfPjPKfS2_S2_S2_PKi:
	.zero		952


//--------------------- SYMBOLS --------------------------

	.type		.nv.reservedSmem.offset0,@object
	.size		.nv.reservedSmem.offset0,0x4
	.type		.nv.reservedSmem.cap,@object
	.size		.nv.reservedSmem.cap,0x4
